	.target	sm_100a

	.elftype	@"ET_EXEC"


//--------------------- .note.nv.tkinfo           --------------------------
	.section	.note.nv.tkinfo,"",@"SHT_NOTE"
	.sectionflags	@"SHF_NOTE_NV_TKINFO"
	.tkinfo
        /*0018*/ 	.word	0x00000002
        /*0030*/ 	.string	""
        /*0030*/ 	.string	"ptxas"
        /*0030*/ 	.string	"Cuda compilation tools, release 13.0, V13.0.88"
        /*0030*/ 	.string	"Build cuda_13.0.r13.0/compiler.36424714_0"
        /*0030*/ 	.string	"-arch sm_100a -m 64 "



//--------------------- .note.nv.cuinfo           --------------------------
	.section	.note.nv.cuinfo,"",@"SHT_NOTE"
	.sectionflags	@"SHF_NOTE_NV_CUINFO"
        /*0018*/ 	.short	0x0002
        /*001a*/ 	.short	0x0064
        /*001c*/ 	.short	0x0082
	.zero		2


//--------------------- .nv.info                  --------------------------
	.section	.nv.info,"",@"SHT_CUDA_INFO"
	.align	4


	//----- nvinfo : EIATTR_REGCOUNT
	.align		4
        /*0000*/ 	.byte	0x04, 0x2f
        /*0002*/ 	.short	(.L_12 - .L_11)
	.align		4
.L_11:
        /*0004*/ 	.word	index@(_ZN7cutlass6KernelINS_4gemm6kernel13TrmmUniversalINS1_11threadblock13MmaMultistageINS1_9GemmShapeILi64ELi64ELi16EEENS_9transform11threadblock44PredicatedTileAccessIteratorTriangularMatrixINS_11MatrixShapeILi64ELi16EEEdNS_6layout8RowMajorELi1ENS8_29PitchLinearWarpRakedThreadMapINS_16PitchLinearShapeILi16ELi64EEELi128ENSG_ILi16ELi2EEELi1EEELNS_8SideModeE1ELNS_8FillModeE0ELNS_8DiagTypeE3ENS_5ArrayIdLi1ELb1EEEEENS9_25RegularTileAccessIteratorISC_dNSD_40RowMajorTensorOpMultiplicand64bCrosswiseELi1ESJ_Li8EEELNS_4arch14CacheOperation4KindE0ENSA_INSB_ILi16ELi64EEEdSE_Li0ENS8_31PitchLinearWarpStripedThreadMapINSG_ILi64ELi16EEELi128ESI_Li1EEELSK_1ELSL_2ELSM_0ESO_EENSQ_ISW_dNSD_40RowMajorTensorOpMultiplicandCongruous64bELi0ESZ_Li8EEELSV_0EdSE_NS4_9MmaPolicyINS1_4warp11MmaTensorOpINS6_ILi32ELi32ELi16EEEdSR_dS11_dSE_NS14_17MmaTensorOpPolicyINST_3MmaINS6_ILi8ELi8ELi4EEELi32EdSE_dNSD_11ColumnMajorEdSE_NST_13OpMultiplyAddEEENSB_ILi1ELi1EEEEELi1ELb0EbEENSB_ILi0ELi0EEES1G_Li1EEELi3ELNS1_23SharedMemoryClearOptionE1EbEENS_8epilogue11threadblock8EpilogueIS7_S1F_Li1ENS1L_22PredicatedTileIteratorINS1L_26OutputTileOptimalThreadMapINS1L_15OutputTileShapeILi64ELi8ELi2ELi1ELi1EEENS1P_ILi1ELi4ELi1ELi1ELi4EEELi128ELi1ELi64EEEdLb0ENSD_9NoPermuteELb1EEENS1K_4warp24FragmentIteratorTensorOpIS16_S19_dNSN_IdLi2ELb1EEESE_EENS1V_20TileIteratorTensorOpIS16_S19_dSE_EENS1L_18SharedLoadIteratorINS1S_18CompactedThreadMapEdLi8EEENS1K_6thread17LinearCombinationIdLi1EddLNS24_9ScaleType4KindE0ELNS_15FloatRoundStyleE2EdEENSB_ILi0ELi4EEELi1ELi1EEENS4_30GemmIdentityThreadblockSwizzleILi1EEELSK_1ELSL_2ELSM_0EEEEEvNT_6ParamsE)
        /*0008*/ 	.word	0x00000094


	//----- nvinfo : EIATTR_FRAME_SIZE
	.align		4
.L_12:
        /*000c*/ 	.byte	0x04, 0x11
        /*000e*/ 	.short	(.L_14 - .L_13)
	.align		4
.L_13:
        /*0010*/ 	.word	index@(_ZN7cutlass6KernelINS_4gemm6kernel13TrmmUniversalINS1_11threadblock13MmaMultistageINS1_9GemmShapeILi64ELi64ELi16EEENS_9transform11threadblock44PredicatedTileAccessIteratorTriangularMatrixINS_11MatrixShapeILi64ELi16EEEdNS_6layout8RowMajorELi1ENS8_29PitchLinearWarpRakedThreadMapINS_16PitchLinearShapeILi16ELi64EEELi128ENSG_ILi16ELi2EEELi1EEELNS_8SideModeE1ELNS_8FillModeE0ELNS_8DiagTypeE3ENS_5ArrayIdLi1ELb1EEEEENS9_25RegularTileAccessIteratorISC_dNSD_40RowMajorTensorOpMultiplicand64bCrosswiseELi1ESJ_Li8EEELNS_4arch14CacheOperation4KindE0ENSA_INSB_ILi16ELi64EEEdSE_Li0ENS8_31PitchLinearWarpStripedThreadMapINSG_ILi64ELi16EEELi128ESI_Li1EEELSK_1ELSL_2ELSM_0ESO_EENSQ_ISW_dNSD_40RowMajorTensorOpMultiplicandCongruous64bELi0ESZ_Li8EEELSV_0EdSE_NS4_9MmaPolicyINS1_4warp11MmaTensorOpINS6_ILi32ELi32ELi16EEEdSR_dS11_dSE_NS14_17MmaTensorOpPolicyINST_3MmaINS6_ILi8ELi8ELi4EEELi32EdSE_dNSD_11ColumnMajorEdSE_NST_13OpMultiplyAddEEENSB_ILi1ELi1EEEEELi1ELb0EbEENSB_ILi0ELi0EEES1G_Li1EEELi3ELNS1_23SharedMemoryClearOptionE1EbEENS_8epilogue11threadblock8EpilogueIS7_S1F_Li1ENS1L_22PredicatedTileIteratorINS1L_26OutputTileOptimalThreadMapINS1L_15OutputTileShapeILi64ELi8ELi2ELi1ELi1EEENS1P_ILi1ELi4ELi1ELi1ELi4EEELi128ELi1ELi64EEEdLb0ENSD_9NoPermuteELb1EEENS1K_4warp24FragmentIteratorTensorOpIS16_S19_dNSN_IdLi2ELb1EEESE_EENS1V_20TileIteratorTensorOpIS16_S19_dSE_EENS1L_18SharedLoadIteratorINS1S_18CompactedThreadMapEdLi8EEENS1K_6thread17LinearCombinationIdLi1EddLNS24_9ScaleType4KindE0ELNS_15FloatRoundStyleE2EdEENSB_ILi0ELi4EEELi1ELi1EEENS4_30GemmIdentityThreadblockSwizzleILi1EEELSK_1ELSL_2ELSM_0EEEEEvNT_6ParamsE)
        /*0014*/ 	.word	0x00000000


	//----- nvinfo : EIATTR_MIN_STACK_SIZE
	.align		4
.L_14:
        /*0018*/ 	.byte	0x04, 0x12
        /*001a*/ 	.short	(.L_16 - .L_15)
	.align		4
.L_15:
        /*001c*/ 	.word	index@(_ZN7cutlass6KernelINS_4gemm6kernel13TrmmUniversalINS1_11threadblock13MmaMultistageINS1_9GemmShapeILi64ELi64ELi16EEENS_9transform11threadblock44PredicatedTileAccessIteratorTriangularMatrixINS_11MatrixShapeILi64ELi16EEEdNS_6layout8RowMajorELi1ENS8_29PitchLinearWarpRakedThreadMapINS_16PitchLinearShapeILi16ELi64EEELi128ENSG_ILi16ELi2EEELi1EEELNS_8SideModeE1ELNS_8FillModeE0ELNS_8DiagTypeE3ENS_5ArrayIdLi1ELb1EEEEENS9_25RegularTileAccessIteratorISC_dNSD_40RowMajorTensorOpMultiplicand64bCrosswiseELi1ESJ_Li8EEELNS_4arch14CacheOperation4KindE0ENSA_INSB_ILi16ELi64EEEdSE_Li0ENS8_31PitchLinearWarpStripedThreadMapINSG_ILi64ELi16EEELi128ESI_Li1EEELSK_1ELSL_2ELSM_0ESO_EENSQ_ISW_dNSD_40RowMajorTensorOpMultiplicandCongruous64bELi0ESZ_Li8EEELSV_0EdSE_NS4_9MmaPolicyINS1_4warp11MmaTensorOpINS6_ILi32ELi32ELi16EEEdSR_dS11_dSE_NS14_17MmaTensorOpPolicyINST_3MmaINS6_ILi8ELi8ELi4EEELi32EdSE_dNSD_11ColumnMajorEdSE_NST_13OpMultiplyAddEEENSB_ILi1ELi1EEEEELi1ELb0EbEENSB_ILi0ELi0EEES1G_Li1EEELi3ELNS1_23SharedMemoryClearOptionE1EbEENS_8epilogue11threadblock8EpilogueIS7_S1F_Li1ENS1L_22PredicatedTileIteratorINS1L_26OutputTileOptimalThreadMapINS1L_15OutputTileShapeILi64ELi8ELi2ELi1ELi1EEENS1P_ILi1ELi4ELi1ELi1ELi4EEELi128ELi1ELi64EEEdLb0ENSD_9NoPermuteELb1EEENS1K_4warp24FragmentIteratorTensorOpIS16_S19_dNSN_IdLi2ELb1EEESE_EENS1V_20TileIteratorTensorOpIS16_S19_dSE_EENS1L_18SharedLoadIteratorINS1S_18CompactedThreadMapEdLi8EEENS1K_6thread17LinearCombinationIdLi1EddLNS24_9ScaleType4KindE0ELNS_15FloatRoundStyleE2EdEENSB_ILi0ELi4EEELi1ELi1EEENS4_30GemmIdentityThreadblockSwizzleILi1EEELSK_1ELSL_2ELSM_0EEEEEvNT_6ParamsE)
        /*0020*/ 	.word	0x00000000
.L_16:


//--------------------- .nv.compat                --------------------------
	.section	.nv.compat,"",@"SHT_CUDA_COMPAT_INFO"
	.align	4
        /*0000*/ 	.byte	0x02, 0x09, 0x01, 0x00, 0x02, 0x02, 0x01, 0x00, 0x02, 0x05, 0x05, 0x00, 0x03, 0x07, 0x01, 0x01
        /*0010*/ 	.byte	0x02, 0x03, 0x00, 0x00, 0x02, 0x06, 0x01, 0x00, 0x04, 0x0b, 0x08, 0x00, 0x01, 0x00, 0x00, 0x00
        /*0020*/ 	.byte	0x00, 0x00, 0x00, 0x00


//--------------------- .nv.info._ZN7cutlass6KernelINS_4gemm6kernel13TrmmUniversalINS1_11threadblock13MmaMultistageINS1_9GemmShapeILi64ELi64ELi16EEENS_9transform11threadblock44PredicatedTileAccessIteratorTriangularMatrixINS_11MatrixShapeILi64ELi16EEEdNS_6layout8RowMajorELi1ENS8_29PitchLinearWarpRakedThreadMapINS_16PitchLinearShapeILi16ELi64EEELi128ENSG_ILi16ELi2EEELi1EEELNS_8SideModeE1ELNS_8FillModeE0ELNS_8DiagTypeE3ENS_5ArrayIdLi1ELb1EEEEENS9_25RegularTileAccessIteratorISC_dNSD_40RowMajorTensorOpMultiplicand64bCrosswiseELi1ESJ_Li8EEELNS_4arch14CacheOperation4KindE0ENSA_INSB_ILi16ELi64EEEdSE_Li0ENS8_31PitchLinearWarpStripedThreadMapINSG_ILi64ELi16EEELi128ESI_Li1EEELSK_1ELSL_2ELSM_0ESO_EENSQ_ISW_dNSD_40RowMajorTensorOpMultiplicandCongruous64bELi0ESZ_Li8EEELSV_0EdSE_NS4_9MmaPolicyINS1_4warp11MmaTensorOpINS6_ILi32ELi32ELi16EEEdSR_dS11_dSE_NS14_17MmaTensorOpPolicyINST_3MmaINS6_ILi8ELi8ELi4EEELi32EdSE_dNSD_11ColumnMajorEdSE_NST_13OpMultiplyAddEEENSB_ILi1ELi1EEEEELi1ELb0EbEENSB_ILi0ELi0EEES1G_Li1EEELi3ELNS1_23SharedMemoryClearOptionE1EbEENS_8epilogue11threadblock8EpilogueIS7_S1F_Li1ENS1L_22PredicatedTileIteratorINS1L_26OutputTileOptimalThreadMapINS1L_15OutputTileShapeILi64ELi8ELi2ELi1ELi1EEENS1P_ILi1ELi4ELi1ELi1ELi4EEELi128ELi1ELi64EEEdLb0ENSD_9NoPermuteELb1EEENS1K_4warp24FragmentIteratorTensorOpIS16_S19_dNSN_IdLi2ELb1EEESE_EENS1V_20TileIteratorTensorOpIS16_S19_dSE_EENS1L_18SharedLoadIteratorINS1S_18CompactedThreadMapEdLi8EEENS1K_6thread17LinearCombinationIdLi1EddLNS24_9ScaleType4KindE0ELNS_15FloatRoundStyleE2EdEENSB_ILi0ELi4EEELi1ELi1EEENS4_30GemmIdentityThreadblockSwizzleILi1EEELSK_1ELSL_2ELSM_0EEEEEvNT_6ParamsE --------------------------
	.section	.nv.info._ZN7cutlass6KernelINS_4gemm6kernel13TrmmUniversalINS1_11threadblock13MmaMultistageINS1_9GemmShapeILi64ELi64ELi16EEENS_9transform11threadblock44PredicatedTileAccessIteratorTriangularMatrixINS_11MatrixShapeILi64ELi16EEEdNS_6layout8RowMajorELi1ENS8_29PitchLinearWarpRakedThreadMapINS_16PitchLinearShapeILi16ELi64EEELi128ENSG_ILi16ELi2EEELi1EEELNS_8SideModeE1ELNS_8FillModeE0ELNS_8DiagTypeE3ENS_5ArrayIdLi1ELb1EEEEENS9_25RegularTileAccessIteratorISC_dNSD_40RowMajorTensorOpMultiplicand64bCrosswiseELi1ESJ_Li8EEELNS_4arch14CacheOperation4KindE0ENSA_INSB_ILi16ELi64EEEdSE_Li0ENS8_31PitchLinearWarpStripedThreadMapINSG_ILi64ELi16EEELi128ESI_Li1EEELSK_1ELSL_2ELSM_0ESO_EENSQ_ISW_dNSD_40RowMajorTensorOpMultiplicandCongruous64bELi0ESZ_Li8EEELSV_0EdSE_NS4_9MmaPolicyINS1_4warp11MmaTensorOpINS6_ILi32ELi32ELi16EEEdSR_dS11_dSE_NS14_17MmaTensorOpPolicyINST_3MmaINS6_ILi8ELi8ELi4EEELi32EdSE_dNSD_11ColumnMajorEdSE_NST_13OpMultiplyAddEEENSB_ILi1ELi1EEEEELi1ELb0EbEENSB_ILi0ELi0EEES1G_Li1EEELi3ELNS1_23SharedMemoryClearOptionE1EbEENS_8epilogue11threadblock8EpilogueIS7_S1F_Li1ENS1L_22PredicatedTileIteratorINS1L_26OutputTileOptimalThreadMapINS1L_15OutputTileShapeILi64ELi8ELi2ELi1ELi1EEENS1P_ILi1ELi4ELi1ELi1ELi4EEELi128ELi1ELi64EEEdLb0ENSD_9NoPermuteELb1EEENS1K_4warp24FragmentIteratorTensorOpIS16_S19_dNSN_IdLi2ELb1EEESE_EENS1V_20TileIteratorTensorOpIS16_S19_dSE_EENS1L_18SharedLoadIteratorINS1S_18CompactedThreadMapEdLi8EEENS1K_6thread17LinearCombinationIdLi1EddLNS24_9ScaleType4KindE0ELNS_15FloatRoundStyleE2EdEENSB_ILi0ELi4EEELi1ELi1EEENS4_30GemmIdentityThreadblockSwizzleILi1EEELSK_1ELSL_2ELSM_0EEEEEvNT_6ParamsE,"",@"SHT_CUDA_INFO"
	.sectionflags	@""
	.align	4


	//----- nvinfo : EIATTR_CUDA_API_VERSION
	.align		4
        /*0000*/ 	.byte	0x04, 0x37
        /*0002*/ 	.short	(.L_18 - .L_17)
.L_17:
        /*0004*/ 	.word	0x00000082


	//----- nvinfo : EIATTR_KPARAM_INFO
	.align		4
.L_18:
        /*0008*/ 	.byte	0x04, 0x17
        /*000a*/ 	.short	(.L_20 - .L_19)
.L_19:
        /*000c*/ 	.word	0x00000000
        /*0010*/ 	.short	0x0000
        /*0012*/ 	.short	0x0000
        /*0014*/ 	.byte	0x00, 0xf0, 0xa1, 0x04


	//----- nvinfo : EIATTR_SPARSE_MMA_MASK
	.align		4
.L_20:
        /*0018*/ 	.byte	0x03, 0x50
        /*001a*/ 	.short	0x0000


	//----- nvinfo : EIATTR_MAXREG_COUNT
	.align		4
        /*001c*/ 	.byte	0x03, 0x1b
        /*001e*/ 	.short	0x00ff


	//----- nvinfo : EIATTR_NUM_BARRIERS
	.align		4
        /*0020*/ 	.byte	0x02, 0x4c
        /*0022*/ 	.byte	0x01
	.zero		1


	//----- nvinfo : EIATTR_MERCURY_ISA_VERSION
	.align		4
        /*0024*/ 	.byte	0x03, 0x5f
        /*0026*/ 	.short	0x0101


	//----- nvinfo : EIATTR_COOP_GROUP_MASK_REGIDS
	.align		4
        /*0028*/ 	.byte	0x04, 0x29
        /*002a*/ 	.short	(.L_22 - .L_21)


	//   ....[0]....
.L_21:
        /*002c*/ 	.word	0xffffffff


	//----- nvinfo : EIATTR_COOP_GROUP_INSTR_OFFSETS
	.align		4
.L_22:
        /*0030*/ 	.byte	0x04, 0x28
        /*0032*/ 	.short	(.L_24 - .L_23)


	//   ....[0]....
.L_23:
        /*0034*/ 	.word	0x00000d80


	//----- nvinfo : EIATTR_VRC_CTA_INIT_COUNT
	.align		4
.L_24:
        /*0038*/ 	.byte	0x02, 0x4a
	.zero		1
	.zero		1


	//----- nvinfo : EIATTR_EXIT_INSTR_OFFSETS
	.align		4
        /*003c*/ 	.byte	0x04, 0x1c
        /*003e*/ 	.short	(.L_26 - .L_25)


	//   ....[0]....
.L_25:
        /*0040*/ 	.word	0x000000f0


	//   ....[1]....
        /*0044*/ 	.word	0x00006e90


	//   ....[2]....
        /*0048*/ 	.word	0x00006f30


	//   ....[3]....
        /*004c*/ 	.word	0x00006fe0


	//----- nvinfo : EIATTR_INDIRECT_BRANCH_TARGETS
	.align		4
.L_26:
        /*0050*/ 	.byte	0x04, 0x34
        /*0052*/ 	.short	(.L_28 - .L_27)


	//   ....[0]....
.L_27:
        /*0054*/ 	.word	.L_x_20@srel
        /*0058*/ 	.short	0x0
        /*005a*/ 	.short	0x0
        /*005c*/ 	.word	0x3
        /*0060*/ 	.word	.L_x_21@srel
        /*0064*/ 	.word	.L_x_22@srel
        /*0068*/ 	.word	.L_x_12@srel


	//   ....[1]....
        /*006c*/ 	.word	.L_x_24@srel
        /*0070*/ 	.short	0x0
        /*0072*/ 	.short	0x0
        /*0074*/ 	.word	0x3
        /*0078*/ 	.word	.L_x_25@srel
        /*007c*/ 	.word	.L_x_26@srel
        /*0080*/ 	.word	.L_x_12@srel


	//----- nvinfo : EIATTR_CRS_STACK_SIZE
	.align		4
.L_28:
        /*0084*/ 	.byte	0x04, 0x1e
        /*0086*/ 	.short	(.L_30 - .L_29)
.L_29:
        /*0088*/ 	.word	0x00000000


	//----- nvinfo : EIATTR_CBANK_PARAM_SIZE
	.align		4
.L_30:
        /*008c*/ 	.byte	0x03, 0x19
        /*008e*/ 	.short	0x0128


	//----- nvinfo : EIATTR_PARAM_CBANK
	.align		4
        /*0090*/ 	.byte	0x04, 0x0a
        /*0092*/ 	.short	(.L_32 - .L_31)
	.align		4
.L_31:
        /*0094*/ 	.word	index@(.nv.constant0._ZN7cutlass6KernelINS_4gemm6kernel13TrmmUniversalINS1_11threadblock13MmaMultistageINS1_9GemmShapeILi64ELi64ELi16EEENS_9transform11threadblock44PredicatedTileAccessIteratorTriangularMatrixINS_11MatrixShapeILi64ELi16EEEdNS_6layout8RowMajorELi1ENS8_29PitchLinearWarpRakedThreadMapINS_16PitchLinearShapeILi16ELi64EEELi128ENSG_ILi16ELi2EEELi1EEELNS_8SideModeE1ELNS_8FillModeE0ELNS_8DiagTypeE3ENS_5ArrayIdLi1ELb1EEEEENS9_25RegularTileAccessIteratorISC_dNSD_40RowMajorTensorOpMultiplicand64bCrosswiseELi1ESJ_Li8EEELNS_4arch14CacheOperation4KindE0ENSA_INSB_ILi16ELi64EEEdSE_Li0ENS8_31PitchLinearWarpStripedThreadMapINSG_ILi64ELi16EEELi128ESI_Li1EEELSK_1ELSL_2ELSM_0ESO_EENSQ_ISW_dNSD_40RowMajorTensorOpMultiplicandCongruous64bELi0ESZ_Li8EEELSV_0EdSE_NS4_9MmaPolicyINS1_4warp11MmaTensorOpINS6_ILi32ELi32ELi16EEEdSR_dS11_dSE_NS14_17MmaTensorOpPolicyINST_3MmaINS6_ILi8ELi8ELi4EEELi32EdSE_dNSD_11ColumnMajorEdSE_NST_13OpMultiplyAddEEENSB_ILi1ELi1EEEEELi1ELb0EbEENSB_ILi0ELi0EEES1G_Li1EEELi3ELNS1_23SharedMemoryClearOptionE1EbEENS_8epilogue11threadblock8EpilogueIS7_S1F_Li1ENS1L_22PredicatedTileIteratorINS1L_26OutputTileOptimalThreadMapINS1L_15OutputTileShapeILi64ELi8ELi2ELi1ELi1EEENS1P_ILi1ELi4ELi1ELi1ELi4EEELi128ELi1ELi64EEEdLb0ENSD_9NoPermuteELb1EEENS1K_4warp24FragmentIteratorTensorOpIS16_S19_dNSN_IdLi2ELb1EEESE_EENS1V_20TileIteratorTensorOpIS16_S19_dSE_EENS1L_18SharedLoadIteratorINS1S_18CompactedThreadMapEdLi8EEENS1K_6thread17LinearCombinationIdLi1EddLNS24_9ScaleType4KindE0ELNS_15FloatRoundStyleE2EdEENSB_ILi0ELi4EEELi1ELi1EEENS4_30GemmIdentityThreadblockSwizzleILi1EEELSK_1ELSL_2ELSM_0EEEEEvNT_6ParamsE)
        /*0098*/ 	.short	0x0380
        /*009a*/ 	.short	0x0128


	//----- nvinfo : EIATTR_SW_WAR
	.align		4
.L_32:
        /*009c*/ 	.byte	0x04, 0x36
        /*009e*/ 	.short	(.L_34 - .L_33)
.L_33:
        /*00a0*/ 	.word	0x00000008
.L_34:


//--------------------- .nv.callgraph             --------------------------
	.section	.nv.callgraph,"",@"SHT_CUDA_CALLGRAPH"
	.align	4
	.sectionentsize	8
	.align		4
        /*0000*/ 	.word	0x00000000
	.align		4
        /*0004*/ 	.word	0xffffffff
	.align		4
        /*0008*/ 	.word	0x00000000
	.align		4
        /*000c*/ 	.word	0xfffffffe
	.align		4
        /*0010*/ 	.word	0x00000000
	.align		4
        /*0014*/ 	.word	0xfffffffd
	.align		4
        /*0018*/ 	.word	0x00000000
	.align		4
        /*001c*/ 	.word	0xfffffffc


//--------------------- .nv.constant4             --------------------------
	.section	.nv.constant4,"a",@progbits
	.align	8
	.align		8
.nv.constant4:
        /*0000*/ 	.dword	_ZN39_INTERNAL_dc38a26f_4_k_cu_87c431a0_33304cuda3std3__45__cpo5beginE
	.align		8
        /*0008*/ 	.dword	_ZN39_INTERNAL_dc38a26f_4_k_cu_87c431a0_33304cuda3std3__45__cpo3endE
	.align		8
        /*0010*/ 	.dword	_ZN39_INTERNAL_dc38a26f_4_k_cu_87c431a0_33304cuda3std3__45__cpo6cbeginE
	.align		8
        /*0018*/ 	.dword	_ZN39_INTERNAL_dc38a26f_4_k_cu_87c431a0_33304cuda3std3__45__cpo4cendE
	.align		8
        /*0020*/ 	.dword	_ZN39_INTERNAL_dc38a26f_4_k_cu_87c431a0_33304cuda3std3__441_GLOBAL__N__dc38a26f_4_k_cu_87c431a0_33306ignoreE
	.align		8
        /*0028*/ 	.dword	_ZN39_INTERNAL_dc38a26f_4_k_cu_87c431a0_33304cuda3std3__419piecewise_constructE
	.align		8
        /*0030*/ 	.dword	_ZN39_INTERNAL_dc38a26f_4_k_cu_87c431a0_33304cuda3std3__48in_placeE
	.align		8
        /*0038*/ 	.dword	_ZN39_INTERNAL_dc38a26f_4_k_cu_87c431a0_33304cuda3std6ranges3__45__cpo4swapE
	.align		8
        /*0040*/ 	.dword	_ZN39_INTERNAL_dc38a26f_4_k_cu_87c431a0_33304cuda3std6ranges3__45__cpo9iter_moveE
	.align		8
        /*0048*/ 	.dword	_ZN39_INTERNAL_dc38a26f_4_k_cu_87c431a0_33304cute7productE
	.align		8
        /*0050*/ 	.dword	_ZN39_INTERNAL_dc38a26f_4_k_cu_87c431a0_33304cute1_E


//--------------------- .nv.constant2._ZN7cutlass6KernelINS_4gemm6kernel13TrmmUniversalINS1_11threadblock13MmaMultistageINS1_9GemmShapeILi64ELi64ELi16EEENS_9transform11threadblock44PredicatedTileAccessIteratorTriangularMatrixINS_11MatrixShapeILi64ELi16EEEdNS_6layout8RowMajorELi1ENS8_29PitchLinearWarpRakedThreadMapINS_16PitchLinearShapeILi16ELi64EEELi128ENSG_ILi16ELi2EEELi1EEELNS_8SideModeE1ELNS_8FillModeE0ELNS_8DiagTypeE3ENS_5ArrayIdLi1ELb1EEEEENS9_25RegularTileAccessIteratorISC_dNSD_40RowMajorTensorOpMultiplicand64bCrosswiseELi1ESJ_Li8EEELNS_4arch14CacheOperation4KindE0ENSA_INSB_ILi16ELi64EEEdSE_Li0ENS8_31PitchLinearWarpStripedThreadMapINSG_ILi64ELi16EEELi128ESI_Li1EEELSK_1ELSL_2ELSM_0ESO_EENSQ_ISW_dNSD_40RowMajorTensorOpMultiplicandCongruous64bELi0ESZ_Li8EEELSV_0EdSE_NS4_9MmaPolicyINS1_4warp11MmaTensorOpINS6_ILi32ELi32ELi16EEEdSR_dS11_dSE_NS14_17MmaTensorOpPolicyINST_3MmaINS6_ILi8ELi8ELi4EEELi32EdSE_dNSD_11ColumnMajorEdSE_NST_13OpMultiplyAddEEENSB_ILi1ELi1EEEEELi1ELb0EbEENSB_ILi0ELi0EEES1G_Li1EEELi3ELNS1_23SharedMemoryClearOptionE1EbEENS_8epilogue11threadblock8EpilogueIS7_S1F_Li1ENS1L_22PredicatedTileIteratorINS1L_26OutputTileOptimalThreadMapINS1L_15OutputTileShapeILi64ELi8ELi2ELi1ELi1EEENS1P_ILi1ELi4ELi1ELi1ELi4EEELi128ELi1ELi64EEEdLb0ENSD_9NoPermuteELb1EEENS1K_4warp24FragmentIteratorTensorOpIS16_S19_dNSN_IdLi2ELb1EEESE_EENS1V_20TileIteratorTensorOpIS16_S19_dSE_EENS1L_18SharedLoadIteratorINS1S_18CompactedThreadMapEdLi8EEENS1K_6thread17LinearCombinationIdLi1EddLNS24_9ScaleType4KindE0ELNS_15FloatRoundStyleE2EdEENSB_ILi0ELi4EEELi1ELi1EEENS4_30GemmIdentityThreadblockSwizzleILi1EEELSK_1ELSL_2ELSM_0EEEEEvNT_6ParamsE --------------------------
	.section	.nv.constant2._ZN7cutlass6KernelINS_4gemm6kernel13TrmmUniversalINS1_11threadblock13MmaMultistageINS1_9GemmShapeILi64ELi64ELi16EEENS_9transform11threadblock44PredicatedTileAccessIteratorTriangularMatrixINS_11MatrixShapeILi64ELi16EEEdNS_6layout8RowMajorELi1ENS8_29PitchLinearWarpRakedThreadMapINS_16PitchLinearShapeILi16ELi64EEELi128ENSG_ILi16ELi2EEELi1EEELNS_8SideModeE1ELNS_8FillModeE0ELNS_8DiagTypeE3ENS_5ArrayIdLi1ELb1EEEEENS9_25RegularTileAccessIteratorISC_dNSD_40RowMajorTensorOpMultiplicand64bCrosswiseELi1ESJ_Li8EEELNS_4arch14CacheOperation4KindE0ENSA_INSB_ILi16ELi64EEEdSE_Li0ENS8_31PitchLinearWarpStripedThreadMapINSG_ILi64ELi16EEELi128ESI_Li1EEELSK_1ELSL_2ELSM_0ESO_EENSQ_ISW_dNSD_40RowMajorTensorOpMultiplicandCongruous64bELi0ESZ_Li8EEELSV_0EdSE_NS4_9MmaPolicyINS1_4warp11MmaTensorOpINS6_ILi32ELi32ELi16EEEdSR_dS11_dSE_NS14_17MmaTensorOpPolicyINST_3MmaINS6_ILi8ELi8ELi4EEELi32EdSE_dNSD_11ColumnMajorEdSE_NST_13OpMultiplyAddEEENSB_ILi1ELi1EEEEELi1ELb0EbEENSB_ILi0ELi0EEES1G_Li1EEELi3ELNS1_23SharedMemoryClearOptionE1EbEENS_8epilogue11threadblock8EpilogueIS7_S1F_Li1ENS1L_22PredicatedTileIteratorINS1L_26OutputTileOptimalThreadMapINS1L_15OutputTileShapeILi64ELi8ELi2ELi1ELi1EEENS1P_ILi1ELi4ELi1ELi1ELi4EEELi128ELi1ELi64EEEdLb0ENSD_9NoPermuteELb1EEENS1K_4warp24FragmentIteratorTensorOpIS16_S19_dNSN_IdLi2ELb1EEESE_EENS1V_20TileIteratorTensorOpIS16_S19_dSE_EENS1L_18SharedLoadIteratorINS1S_18CompactedThreadMapEdLi8EEENS1K_6thread17LinearCombinationIdLi1EddLNS24_9ScaleType4KindE0ELNS_15FloatRoundStyleE2EdEENSB_ILi0ELi4EEELi1ELi1EEENS4_30GemmIdentityThreadblockSwizzleILi1EEELSK_1ELSL_2ELSM_0EEEEEvNT_6ParamsE,"a",@progbits
	.sectionflags	@""
	.align	4
.nv.constant2._ZN7cutlass6KernelINS_4gemm6kernel13TrmmUniversalINS1_11threadblock13MmaMultistageINS1_9GemmShapeILi64ELi64ELi16EEENS_9transform11threadblock44PredicatedTileAccessIteratorTriangularMatrixINS_11MatrixShapeILi64ELi16EEEdNS_6layout8RowMajorELi1ENS8_29PitchLinearWarpRakedThreadMapINS_16PitchLinearShapeILi16ELi64EEELi128ENSG_ILi16ELi2EEELi1EEELNS_8SideModeE1ELNS_8FillModeE0ELNS_8DiagTypeE3ENS_5ArrayIdLi1ELb1EEEEENS9_25RegularTileAccessIteratorISC_dNSD_40RowMajorTensorOpMultiplicand64bCrosswiseELi1ESJ_Li8EEELNS_4arch14CacheOperation4KindE0ENSA_INSB_ILi16ELi64EEEdSE_Li0ENS8_31PitchLinearWarpStripedThreadMapINSG_ILi64ELi16EEELi128ESI_Li1EEELSK_1ELSL_2ELSM_0ESO_EENSQ_ISW_dNSD_40RowMajorTensorOpMultiplicandCongruous64bELi0ESZ_Li8EEELSV_0EdSE_NS4_9MmaPolicyINS1_4warp11MmaTensorOpINS6_ILi32ELi32ELi16EEEdSR_dS11_dSE_NS14_17MmaTensorOpPolicyINST_3MmaINS6_ILi8ELi8ELi4EEELi32EdSE_dNSD_11ColumnMajorEdSE_NST_13OpMultiplyAddEEENSB_ILi1ELi1EEEEELi1ELb0EbEENSB_ILi0ELi0EEES1G_Li1EEELi3ELNS1_23SharedMemoryClearOptionE1EbEENS_8epilogue11threadblock8EpilogueIS7_S1F_Li1ENS1L_22PredicatedTileIteratorINS1L_26OutputTileOptimalThreadMapINS1L_15OutputTileShapeILi64ELi8ELi2ELi1ELi1EEENS1P_ILi1ELi4ELi1ELi1ELi4EEELi128ELi1ELi64EEEdLb0ENSD_9NoPermuteELb1EEENS1K_4warp24FragmentIteratorTensorOpIS16_S19_dNSN_IdLi2ELb1EEESE_EENS1V_20TileIteratorTensorOpIS16_S19_dSE_EENS1L_18SharedLoadIteratorINS1S_18CompactedThreadMapEdLi8EEENS1K_6thread17LinearCombinationIdLi1EddLNS24_9ScaleType4KindE0ELNS_15FloatRoundStyleE2EdEENSB_ILi0ELi4EEELi1ELi1EEENS4_30GemmIdentityThreadblockSwizzleILi1EEELSK_1ELSL_2ELSM_0EEEEEvNT_6ParamsE:
        /*0000*/ 	.byte	0x80, 0x46, 0x00, 0x00, 0x10, 0x46, 0x00, 0x00, 0x80, 0x48, 0x00, 0x00, 0x20, 0x48, 0x00, 0x00
        /*0010*/ 	.byte	0xc0, 0x47, 0x00, 0x00, 0x80, 0x48, 0x00, 0x00


//--------------------- .text._ZN7cutlass6KernelINS_4gemm6kernel13TrmmUniversalINS1_11threadblock13MmaMultistageINS1_9GemmShapeILi64ELi64ELi16EEENS_9transform11threadblock44PredicatedTileAccessIteratorTriangularMatrixINS_11MatrixShapeILi64ELi16EEEdNS_6layout8RowMajorELi1ENS8_29PitchLinearWarpRakedThreadMapINS_16PitchLinearShapeILi16ELi64EEELi128ENSG_ILi16ELi2EEELi1EEELNS_8SideModeE1ELNS_8FillModeE0ELNS_8DiagTypeE3ENS_5ArrayIdLi1ELb1EEEEENS9_25RegularTileAccessIteratorISC_dNSD_40RowMajorTensorOpMultiplicand64bCrosswiseELi1ESJ_Li8EEELNS_4arch14CacheOperation4KindE0ENSA_INSB_ILi16ELi64EEEdSE_Li0ENS8_31PitchLinearWarpStripedThreadMapINSG_ILi64ELi16EEELi128ESI_Li1EEELSK_1ELSL_2ELSM_0ESO_EENSQ_ISW_dNSD_40RowMajorTensorOpMultiplicandCongruous64bELi0ESZ_Li8EEELSV_0EdSE_NS4_9MmaPolicyINS1_4warp11MmaTensorOpINS6_ILi32ELi32ELi16EEEdSR_dS11_dSE_NS14_17MmaTensorOpPolicyINST_3MmaINS6_ILi8ELi8ELi4EEELi32EdSE_dNSD_11ColumnMajorEdSE_NST_13OpMultiplyAddEEENSB_ILi1ELi1EEEEELi1ELb0EbEENSB_ILi0ELi0EEES1G_Li1EEELi3ELNS1_23SharedMemoryClearOptionE1EbEENS_8epilogue11threadblock8EpilogueIS7_S1F_Li1ENS1L_22PredicatedTileIteratorINS1L_26OutputTileOptimalThreadMapINS1L_15OutputTileShapeILi64ELi8ELi2ELi1ELi1EEENS1P_ILi1ELi4ELi1ELi1ELi4EEELi128ELi1ELi64EEEdLb0ENSD_9NoPermuteELb1EEENS1K_4warp24FragmentIteratorTensorOpIS16_S19_dNSN_IdLi2ELb1EEESE_EENS1V_20TileIteratorTensorOpIS16_S19_dSE_EENS1L_18SharedLoadIteratorINS1S_18CompactedThreadMapEdLi8EEENS1K_6thread17LinearCombinationIdLi1EddLNS24_9ScaleType4KindE0ELNS_15FloatRoundStyleE2EdEENSB_ILi0ELi4EEELi1ELi1EEENS4_30GemmIdentityThreadblockSwizzleILi1EEELSK_1ELSL_2ELSM_0EEEEEvNT_6ParamsE --------------------------
	.section	.text._ZN7cutlass6KernelINS_4gemm6kernel13TrmmUniversalINS1_11threadblock13MmaMultistageINS1_9GemmShapeILi64ELi64ELi16EEENS_9transform11threadblock44PredicatedTileAccessIteratorTriangularMatrixINS_11MatrixShapeILi64ELi16EEEdNS_6layout8RowMajorELi1ENS8_29PitchLinearWarpRakedThreadMapINS_16PitchLinearShapeILi16ELi64EEELi128ENSG_ILi16ELi2EEELi1EEELNS_8SideModeE1ELNS_8FillModeE0ELNS_8DiagTypeE3ENS_5ArrayIdLi1ELb1EEEEENS9_25RegularTileAccessIteratorISC_dNSD_40RowMajorTensorOpMultiplicand64bCrosswiseELi1ESJ_Li8EEELNS_4arch14CacheOperation4KindE0ENSA_INSB_ILi16ELi64EEEdSE_Li0ENS8_31PitchLinearWarpStripedThreadMapINSG_ILi64ELi16EEELi128ESI_Li1EEELSK_1ELSL_2ELSM_0ESO_EENSQ_ISW_dNSD_40RowMajorTensorOpMultiplicandCongruous64bELi0ESZ_Li8EEELSV_0EdSE_NS4_9MmaPolicyINS1_4warp11MmaTensorOpINS6_ILi32ELi32ELi16EEEdSR_dS11_dSE_NS14_17MmaTensorOpPolicyINST_3MmaINS6_ILi8ELi8ELi4EEELi32EdSE_dNSD_11ColumnMajorEdSE_NST_13OpMultiplyAddEEENSB_ILi1ELi1EEEEELi1ELb0EbEENSB_ILi0ELi0EEES1G_Li1EEELi3ELNS1_23SharedMemoryClearOptionE1EbEENS_8epilogue11threadblock8EpilogueIS7_S1F_Li1ENS1L_22PredicatedTileIteratorINS1L_26OutputTileOptimalThreadMapINS1L_15OutputTileShapeILi64ELi8ELi2ELi1ELi1EEENS1P_ILi1ELi4ELi1ELi1ELi4EEELi128ELi1ELi64EEEdLb0ENSD_9NoPermuteELb1EEENS1K_4warp24FragmentIteratorTensorOpIS16_S19_dNSN_IdLi2ELb1EEESE_EENS1V_20TileIteratorTensorOpIS16_S19_dSE_EENS1L_18SharedLoadIteratorINS1S_18CompactedThreadMapEdLi8EEENS1K_6thread17LinearCombinationIdLi1EddLNS24_9ScaleType4KindE0ELNS_15FloatRoundStyleE2EdEENSB_ILi0ELi4EEELi1ELi1EEENS4_30GemmIdentityThreadblockSwizzleILi1EEELSK_1ELSL_2ELSM_0EEEEEvNT_6ParamsE,"ax",@progbits
	.align	128
.text._ZN7cutlass6KernelINS_4gemm6kernel13TrmmUniversalINS1_11threadblock13MmaMultistageINS1_9GemmShapeILi64ELi64ELi16EEENS_9transform11threadblock44PredicatedTileAccessIteratorTriangularMatrixINS_11MatrixShapeILi64ELi16EEEdNS_6layout8RowMajorELi1ENS8_29PitchLinearWarpRakedThreadMapINS_16PitchLinearShapeILi16ELi64EEELi128ENSG_ILi16ELi2EEELi1EEELNS_8SideModeE1ELNS_8FillModeE0ELNS_8DiagTypeE3ENS_5ArrayIdLi1ELb1EEEEENS9_25RegularTileAccessIteratorISC_dNSD_40RowMajorTensorOpMultiplicand64bCrosswiseELi1ESJ_Li8EEELNS_4arch14CacheOperation4KindE0ENSA_INSB_ILi16ELi64EEEdSE_Li0ENS8_31PitchLinearWarpStripedThreadMapINSG_ILi64ELi16EEELi128ESI_Li1EEELSK_1ELSL_2ELSM_0ESO_EENSQ_ISW_dNSD_40RowMajorTensorOpMultiplicandCongruous64bELi0ESZ_Li8EEELSV_0EdSE_NS4_9MmaPolicyINS1_4warp11MmaTensorOpINS6_ILi32ELi32ELi16EEEdSR_dS11_dSE_NS14_17MmaTensorOpPolicyINST_3MmaINS6_ILi8ELi8ELi4EEELi32EdSE_dNSD_11ColumnMajorEdSE_NST_13OpMultiplyAddEEENSB_ILi1ELi1EEEEELi1ELb0EbEENSB_ILi0ELi0EEES1G_Li1EEELi3ELNS1_23SharedMemoryClearOptionE1EbEENS_8epilogue11threadblock8EpilogueIS7_S1F_Li1ENS1L_22PredicatedTileIteratorINS1L_26OutputTileOptimalThreadMapINS1L_15OutputTileShapeILi64ELi8ELi2ELi1ELi1EEENS1P_ILi1ELi4ELi1ELi1ELi4EEELi128ELi1ELi64EEEdLb0ENSD_9NoPermuteELb1EEENS1K_4warp24FragmentIteratorTensorOpIS16_S19_dNSN_IdLi2ELb1EEESE_EENS1V_20TileIteratorTensorOpIS16_S19_dSE_EENS1L_18SharedLoadIteratorINS1S_18CompactedThreadMapEdLi8EEENS1K_6thread17LinearCombinationIdLi1EddLNS24_9ScaleType4KindE0ELNS_15FloatRoundStyleE2EdEENSB_ILi0ELi4EEELi1ELi1EEENS4_30GemmIdentityThreadblockSwizzleILi1EEELSK_1ELSL_2ELSM_0EEEEEvNT_6ParamsE:
        .type           _ZN7cutlass6KernelINS_4gemm6kernel13TrmmUniversalINS1_11threadblock13MmaMultistageINS1_9GemmShapeILi64ELi64ELi16EEENS_9transform11threadblock44PredicatedTileAccessIteratorTriangularMatrixINS_11MatrixShapeILi64ELi16EEEdNS_6layout8RowMajorELi1ENS8_29PitchLinearWarpRakedThreadMapINS_16PitchLinearShapeILi16ELi64EEELi128ENSG_ILi16ELi2EEELi1EEELNS_8SideModeE1ELNS_8FillModeE0ELNS_8DiagTypeE3ENS_5ArrayIdLi1ELb1EEEEENS9_25RegularTileAccessIteratorISC_dNSD_40RowMajorTensorOpMultiplicand64bCrosswiseELi1ESJ_Li8EEELNS_4arch14CacheOperation4KindE0ENSA_INSB_ILi16ELi64EEEdSE_Li0ENS8_31PitchLinearWarpStripedThreadMapINSG_ILi64ELi16EEELi128ESI_Li1EEELSK_1ELSL_2ELSM_0ESO_EENSQ_ISW_dNSD_40RowMajorTensorOpMultiplicandCongruous64bELi0ESZ_Li8EEELSV_0EdSE_NS4_9MmaPolicyINS1_4warp11MmaTensorOpINS6_ILi32ELi32ELi16EEEdSR_dS11_dSE_NS14_17MmaTensorOpPolicyINST_3MmaINS6_ILi8ELi8ELi4EEELi32EdSE_dNSD_11ColumnMajorEdSE_NST_13OpMultiplyAddEEENSB_ILi1ELi1EEEEELi1ELb0EbEENSB_ILi0ELi0EEES1G_Li1EEELi3ELNS1_23SharedMemoryClearOptionE1EbEENS_8epilogue11threadblock8EpilogueIS7_S1F_Li1ENS1L_22PredicatedTileIteratorINS1L_26OutputTileOptimalThreadMapINS1L_15OutputTileShapeILi64ELi8ELi2ELi1ELi1EEENS1P_ILi1ELi4ELi1ELi1ELi4EEELi128ELi1ELi64EEEdLb0ENSD_9NoPermuteELb1EEENS1K_4warp24FragmentIteratorTensorOpIS16_S19_dNSN_IdLi2ELb1EEESE_EENS1V_20TileIteratorTensorOpIS16_S19_dSE_EENS1L_18SharedLoadIteratorINS1S_18CompactedThreadMapEdLi8EEENS1K_6thread17LinearCombinationIdLi1EddLNS24_9ScaleType4KindE0ELNS_15FloatRoundStyleE2EdEENSB_ILi0ELi4EEELi1ELi1EEENS4_30GemmIdentityThreadblockSwizzleILi1EEELSK_1ELSL_2ELSM_0EEEEEvNT_6ParamsE,@function
        .size           _ZN7cutlass6KernelINS_4gemm6kernel13TrmmUniversalINS1_11threadblock13MmaMultistageINS1_9GemmShapeILi64ELi64ELi16EEENS_9transform11threadblock44PredicatedTileAccessIteratorTriangularMatrixINS_11MatrixShapeILi64ELi16EEEdNS_6layout8RowMajorELi1ENS8_29PitchLinearWarpRakedThreadMapINS_16PitchLinearShapeILi16ELi64EEELi128ENSG_ILi16ELi2EEELi1EEELNS_8SideModeE1ELNS_8FillModeE0ELNS_8DiagTypeE3ENS_5ArrayIdLi1ELb1EEEEENS9_25RegularTileAccessIteratorISC_dNSD_40RowMajorTensorOpMultiplicand64bCrosswiseELi1ESJ_Li8EEELNS_4arch14CacheOperation4KindE0ENSA_INSB_ILi16ELi64EEEdSE_Li0ENS8_31PitchLinearWarpStripedThreadMapINSG_ILi64ELi16EEELi128ESI_Li1EEELSK_1ELSL_2ELSM_0ESO_EENSQ_ISW_dNSD_40RowMajorTensorOpMultiplicandCongruous64bELi0ESZ_Li8EEELSV_0EdSE_NS4_9MmaPolicyINS1_4warp11MmaTensorOpINS6_ILi32ELi32ELi16EEEdSR_dS11_dSE_NS14_17MmaTensorOpPolicyINST_3MmaINS6_ILi8ELi8ELi4EEELi32EdSE_dNSD_11ColumnMajorEdSE_NST_13OpMultiplyAddEEENSB_ILi1ELi1EEEEELi1ELb0EbEENSB_ILi0ELi0EEES1G_Li1EEELi3ELNS1_23SharedMemoryClearOptionE1EbEENS_8epilogue11threadblock8EpilogueIS7_S1F_Li1ENS1L_22PredicatedTileIteratorINS1L_26OutputTileOptimalThreadMapINS1L_15OutputTileShapeILi64ELi8ELi2ELi1ELi1EEENS1P_ILi1ELi4ELi1ELi1ELi4EEELi128ELi1ELi64EEEdLb0ENSD_9NoPermuteELb1EEENS1K_4warp24FragmentIteratorTensorOpIS16_S19_dNSN_IdLi2ELb1EEESE_EENS1V_20TileIteratorTensorOpIS16_S19_dSE_EENS1L_18SharedLoadIteratorINS1S_18CompactedThreadMapEdLi8EEENS1K_6thread17LinearCombinationIdLi1EddLNS24_9ScaleType4KindE0ELNS_15FloatRoundStyleE2EdEENSB_ILi0ELi4EEELi1ELi1EEENS4_30GemmIdentityThreadblockSwizzleILi1EEELSK_1ELSL_2ELSM_0EEEEEvNT_6ParamsE,(.L_x_28 - _ZN7cutlass6KernelINS_4gemm6kernel13TrmmUniversalINS1_11threadblock13MmaMultistageINS1_9GemmShapeILi64ELi64ELi16EEENS_9transform11threadblock44PredicatedTileAccessIteratorTriangularMatrixINS_11MatrixShapeILi64ELi16EEEdNS_6layout8RowMajorELi1ENS8_29PitchLinearWarpRakedThreadMapINS_16PitchLinearShapeILi16ELi64EEELi128ENSG_ILi16ELi2EEELi1EEELNS_8SideModeE1ELNS_8FillModeE0ELNS_8DiagTypeE3ENS_5ArrayIdLi1ELb1EEEEENS9_25RegularTileAccessIteratorISC_dNSD_40RowMajorTensorOpMultiplicand64bCrosswiseELi1ESJ_Li8EEELNS_4arch14CacheOperation4KindE0ENSA_INSB_ILi16ELi64EEEdSE_Li0ENS8_31PitchLinearWarpStripedThreadMapINSG_ILi64ELi16EEELi128ESI_Li1EEELSK_1ELSL_2ELSM_0ESO_EENSQ_ISW_dNSD_40RowMajorTensorOpMultiplicandCongruous64bELi0ESZ_Li8EEELSV_0EdSE_NS4_9MmaPolicyINS1_4warp11MmaTensorOpINS6_ILi32ELi32ELi16EEEdSR_dS11_dSE_NS14_17MmaTensorOpPolicyINST_3MmaINS6_ILi8ELi8ELi4EEELi32EdSE_dNSD_11ColumnMajorEdSE_NST_13OpMultiplyAddEEENSB_ILi1ELi1EEEEELi1ELb0EbEENSB_ILi0ELi0EEES1G_Li1EEELi3ELNS1_23SharedMemoryClearOptionE1EbEENS_8epilogue11threadblock8EpilogueIS7_S1F_Li1ENS1L_22PredicatedTileIteratorINS1L_26OutputTileOptimalThreadMapINS1L_15OutputTileShapeILi64ELi8ELi2ELi1ELi1EEENS1P_ILi1ELi4ELi1ELi1ELi4EEELi128ELi1ELi64EEEdLb0ENSD_9NoPermuteELb1EEENS1K_4warp24FragmentIteratorTensorOpIS16_S19_dNSN_IdLi2ELb1EEESE_EENS1V_20TileIteratorTensorOpIS16_S19_dSE_EENS1L_18SharedLoadIteratorINS1S_18CompactedThreadMapEdLi8EEENS1K_6thread17LinearCombinationIdLi1EddLNS24_9ScaleType4KindE0ELNS_15FloatRoundStyleE2EdEENSB_ILi0ELi4EEELi1ELi1EEENS4_30GemmIdentityThreadblockSwizzleILi1EEELSK_1ELSL_2ELSM_0EEEEEvNT_6ParamsE)
        .other          _ZN7cutlass6KernelINS_4gemm6kernel13TrmmUniversalINS1_11threadblock13MmaMultistageINS1_9GemmShapeILi64ELi64ELi16EEENS_9transform11threadblock44PredicatedTileAccessIteratorTriangularMatrixINS_11MatrixShapeILi64ELi16EEEdNS_6layout8RowMajorELi1ENS8_29PitchLinearWarpRakedThreadMapINS_16PitchLinearShapeILi16ELi64EEELi128ENSG_ILi16ELi2EEELi1EEELNS_8SideModeE1ELNS_8FillModeE0ELNS_8DiagTypeE3ENS_5ArrayIdLi1ELb1EEEEENS9_25RegularTileAccessIteratorISC_dNSD_40RowMajorTensorOpMultiplicand64bCrosswiseELi1ESJ_Li8EEELNS_4arch14CacheOperation4KindE0ENSA_INSB_ILi16ELi64EEEdSE_Li0ENS8_31PitchLinearWarpStripedThreadMapINSG_ILi64ELi16EEELi128ESI_Li1EEELSK_1ELSL_2ELSM_0ESO_EENSQ_ISW_dNSD_40RowMajorTensorOpMultiplicandCongruous64bELi0ESZ_Li8EEELSV_0EdSE_NS4_9MmaPolicyINS1_4warp11MmaTensorOpINS6_ILi32ELi32ELi16EEEdSR_dS11_dSE_NS14_17MmaTensorOpPolicyINST_3MmaINS6_ILi8ELi8ELi4EEELi32EdSE_dNSD_11ColumnMajorEdSE_NST_13OpMultiplyAddEEENSB_ILi1ELi1EEEEELi1ELb0EbEENSB_ILi0ELi0EEES1G_Li1EEELi3ELNS1_23SharedMemoryClearOptionE1EbEENS_8epilogue11threadblock8EpilogueIS7_S1F_Li1ENS1L_22PredicatedTileIteratorINS1L_26OutputTileOptimalThreadMapINS1L_15OutputTileShapeILi64ELi8ELi2ELi1ELi1EEENS1P_ILi1ELi4ELi1ELi1ELi4EEELi128ELi1ELi64EEEdLb0ENSD_9NoPermuteELb1EEENS1K_4warp24FragmentIteratorTensorOpIS16_S19_dNSN_IdLi2ELb1EEESE_EENS1V_20TileIteratorTensorOpIS16_S19_dSE_EENS1L_18SharedLoadIteratorINS1S_18CompactedThreadMapEdLi8EEENS1K_6thread17LinearCombinationIdLi1EddLNS24_9ScaleType4KindE0ELNS_15FloatRoundStyleE2EdEENSB_ILi0ELi4EEELi1ELi1EEENS4_30GemmIdentityThreadblockSwizzleILi1EEELSK_1ELSL_2ELSM_0EEEEEvNT_6ParamsE,@"STO_CUDA_ENTRY STV_DEFAULT"
_ZN7cutlass6KernelINS_4gemm6kernel13TrmmUniversalINS1_11threadblock13MmaMultistageINS1_9GemmShapeILi64ELi64ELi16EEENS_9transform11threadblock44PredicatedTileAccessIteratorTriangularMatrixINS_11MatrixShapeILi64ELi16EEEdNS_6layout8RowMajorELi1ENS8_29PitchLinearWarpRakedThreadMapINS_16PitchLinearShapeILi16ELi64EEELi128ENSG_ILi16ELi2EEELi1EEELNS_8SideModeE1ELNS_8FillModeE0ELNS_8DiagTypeE3ENS_5ArrayIdLi1ELb1EEEEENS9_25RegularTileAccessIteratorISC_dNSD_40RowMajorTensorOpMultiplicand64bCrosswiseELi1ESJ_Li8EEELNS_4arch14CacheOperation4KindE0ENSA_INSB_ILi16ELi64EEEdSE_Li0ENS8_31PitchLinearWarpStripedThreadMapINSG_ILi64ELi16EEELi128ESI_Li1EEELSK_1ELSL_2ELSM_0ESO_EENSQ_ISW_dNSD_40RowMajorTensorOpMultiplicandCongruous64bELi0ESZ_Li8EEELSV_0EdSE_NS4_9MmaPolicyINS1_4warp11MmaTensorOpINS6_ILi32ELi32ELi16EEEdSR_dS11_dSE_NS14_17MmaTensorOpPolicyINST_3MmaINS6_ILi8ELi8ELi4EEELi32EdSE_dNSD_11ColumnMajorEdSE_NST_13OpMultiplyAddEEENSB_ILi1ELi1EEEEELi1ELb0EbEENSB_ILi0ELi0EEES1G_Li1EEELi3ELNS1_23SharedMemoryClearOptionE1EbEENS_8epilogue11threadblock8EpilogueIS7_S1F_Li1ENS1L_22PredicatedTileIteratorINS1L_26OutputTileOptimalThreadMapINS1L_15OutputTileShapeILi64ELi8ELi2ELi1ELi1EEENS1P_ILi1ELi4ELi1ELi1ELi4EEELi128ELi1ELi64EEEdLb0ENSD_9NoPermuteELb1EEENS1K_4warp24FragmentIteratorTensorOpIS16_S19_dNSN_IdLi2ELb1EEESE_EENS1V_20TileIteratorTensorOpIS16_S19_dSE_EENS1L_18SharedLoadIteratorINS1S_18CompactedThreadMapEdLi8EEENS1K_6thread17LinearCombinationIdLi1EddLNS24_9ScaleType4KindE0ELNS_15FloatRoundStyleE2EdEENSB_ILi0ELi4EEELi1ELi1EEENS4_30GemmIdentityThreadblockSwizzleILi1EEELSK_1ELSL_2ELSM_0EEEEEvNT_6ParamsE:
[----:B------:R-:W-:Y:S08]  /*0000*/  LDC R1, c[0x0][0x37c] ;  /* 0x0000df00ff017b82 */ /* 0x000ff00000000800 */
[----:B------:R-:W1:Y:S01]  /*0010*/  S2UR UR7, SR_CTAID.Y ;  /* 0x00000000000779c3 */ /* 0x000e620000002600 */
[----:B------:R-:W2:Y:S01]  /*0020*/  LDCU UR32, c[0x0][0x398] ;  /* 0x00007300ff2077ac */ /* 0x000ea20008000800 */
[----:B------:R-:W3:Y:S06]  /*0030*/  LDCU UR4, c[0x0][0x390] ;  /* 0x00007200ff0477ac */ /* 0x000eec0008000800 */
[----:B------:R-:W4:Y:S01]  /*0040*/  S2UR UR5, SR_CTAID.X ;  /* 0x00000000000579c3 */ /* 0x000f220000002500 */
[----:B------:R-:W-:Y:S01]  /*0050*/  UMOV UR6, 0xffffffff ;  /* 0xffffffff00067882 */ /* 0x000fe20000000000 */
[----:B------:R-:W3:Y:S01]  /*0060*/  LDCU UR19, c[0x0][0x38c] ;  /* 0x00007180ff1377ac */ /* 0x000ee20008000800 */
[----:B--2---:R-:W-:-:S02]  /*0070*/  USHF.L.U32 UR6, UR6, UR32, URZ ;  /* 0x0000002006067299 */ /* 0x004fc400080006ff */
[----:B-1----:R-:W-:Y:S02]  /*0080*/  USHF.L.U32 UR7, UR7, UR32, URZ ;  /* 0x0000002007077299 */ /* 0x002fe400080006ff */
[----:B----4-:R-:W-:Y:S02]  /*0090*/  ULOP3.LUT UR6, UR5, UR6, URZ, 0x30, !UPT ;  /* 0x0000000605067292 */ /* 0x010fe4000f8e30ff */
[----:B------:R-:W-:Y:S02]  /*00a0*/  USHF.R.U32.HI UR32, URZ, UR32, UR5 ;  /* 0x00000020ff207299 */ /* 0x000fe40008011605 */
[----:B------:R-:W-:-:S04]  /*00b0*/  UIADD3 UR31, UPT, UPT, UR7, UR6, URZ ;  /* 0x00000006071f7290 */ /* 0x000fc8000fffe0ff */
[----:B---3--:R-:W-:-:S04]  /*00c0*/  UISETP.GE.AND UP0, UPT, UR31, UR4, UPT ;  /* 0x000000041f00728c */ /* 0x008fc8000bf06270 */
[----:B------:R-:W-:-:S06]  /*00d0*/  UISETP.GE.OR UP0, UPT, UR32, UR19, UP0 ;  /* 0x000000132000728c */ /* 0x000fcc0008706670 */
[----:B------:R-:W-:-:S13]  /*00e0*/  PLOP3.LUT P0, PT, PT, PT, UP0, 0x80, 0x8 ;  /* 0x000000000008781c */ /* 0x000fda0003f0f008 */
[----:B------:R-:W-:Y:S05]  /*00f0*/  @P0 EXIT ;  /* 0x000000000000094d */ /* 0x000fea0003800000 */
[----:B------:R-:W1:Y:S01]  /*0100*/  LDCU UR18, c[0x0][0x460] ;  /* 0x00008c00ff1277ac */ /* 0x000e620008000800 */
[----:B------:R-:W2:Y:S01]  /*0110*/  S2UR UR20, SR_CTAID.Z ;  /* 0x00000000001479c3 */ /* 0x000ea20000002700 */
[----:B------:R-:W3:Y:S01]  /*0120*/  LDCU.64 UR6, c[0x0][0x470] ;  /* 0x00008e00ff0677ac */ /* 0x000ee20008000a00 */
[----:B------:R-:W4:Y:S01]  /*0130*/  LDCU.64 UR4, c[0x0][0x478] ;  /* 0x00008f00ff0477ac */ /* 0x000f220008000a00 */
[----:B------:R-:W2:Y:S01]  /*0140*/  LDCU UR30, c[0x0][0x388] ;  /* 0x00007100ff1e77ac */ /* 0x000ea20008000800 */
[----:B------:R-:W2:Y:S01]  /*0150*/  LDCU.64 UR34, c[0x0][0x358] ;  /* 0x00006b00ff2277ac */ /* 0x000ea20008000a00 */
[----:B-1----:R-:W-:Y:S01]  /*0160*/  UISETP.GT.U32.AND UP0, UPT, UR18, 0x1, UPT ;  /* 0x000000011200788c */ /* 0x002fe2000bf04070 */
[----:B---3--:R-:W-:Y:S02]  /*0170*/  IMAD.U32 R4, RZ, RZ, UR6 ;  /* 0x00000006ff047e24 */ /* 0x008fe4000f8e00ff */
[----:B------:R-:W-:Y:S01]  /*0180*/  IMAD.U32 R5, RZ, RZ, UR7 ;  /* 0x00000007ff057e24 */ /* 0x000fe2000f8e00ff */
[----:B----4-:R-:W-:-:S02]  /*0190*/  MOV R32, UR4 ;  /* 0x0000000400207c02 */ /* 0x010fc40008000f00 */
[----:B------:R-:W-:-:S03]  /*01a0*/  MOV R33, UR5 ;  /* 0x0000000500217c02 */ /* 0x000fc60008000f00 */
[----:B--2---:R-:W-:Y:S05]  /*01b0*/  BRA.U UP0, `(.L_x_0) ;  /* 0x0000000100207547 */ /* 0x004fea000b800000 */
[----:B------:R-:W1:Y:S01]  /*01c0*/  LDCU UR30, c[0x0][0x468] ;  /* 0x00008d00ff1e77ac */ /* 0x000e620008000800 */
[----:B------:R-:W2:Y:S01]  /*01d0*/  LDCU UR4, c[0x0][0x394] ;  /* 0x00007280ff0477ac */ /* 0x000ea20008000800 */
[----:B------:R-:W-:Y:S02]  /*01e0*/  UIADD3 UR5, UPT, UPT, UR20, 0x1, URZ ;  /* 0x0000000114057890 */ /* 0x000fe4000fffe0ff */
[----:B-1----:R-:W-:-:S04]  /*01f0*/  UIMAD UR8, UR20, UR30, URZ ;  /* 0x0000001e140872a4 */ /* 0x002fc8000f8e02ff */
[----:B------:R-:W-:Y:S02]  /*0200*/  UIADD3 UR30, UPT, UPT, UR8, UR30, URZ ;  /* 0x0000001e081e7290 */ /* 0x000fe4000fffe0ff */
[----:B--2---:R-:W-:-:S11]  /*0210*/  UISETP.GE.AND UP0, UPT, UR5, UR4, UPT ;  /* 0x000000040500728c */ /* 0x004fd6000bf06270 */
[----:B------:R-:W1:Y:S01]  /*0220*/  @UP0 LDCU UR30, c[0x0][0x388] ;  /* 0x00007100ff1e07ac */ /* 0x000e620008000800 */
[----:B------:R-:W-:Y:S05]  /*0230*/  BRA `(.L_x_1) ;  /* 0x00000000006c7947 */ /* 0x000fea0003800000 */
.L_x_0:
[----:B------:R-:W-:Y:S01]  /*0240*/  UISETP.NE.AND UP0, UPT, UR18, 0x3, UPT ;  /* 0x000000031200788c */ /* 0x000fe2000bf05270 */
[----:B------:R-:W-:-:S08]  /*0250*/  UMOV UR8, URZ ;  /* 0x000000ff00087c82 */ /* 0x000fd00008000000 */
[----:B------:R-:W-:Y:S05]  /*0260*/  BRA.U !UP0, `(.L_x_2) ;  /* 0x00000001083c7547 */ /* 0x000fea000b800000 */
[----:B------:R-:W-:-:S09]  /*0270*/  UISETP.NE.AND UP0, UPT, UR18, 0x2, UPT ;  /* 0x000000021200788c */ /* 0x000fd2000bf05270 */
[----:B------:R-:W-:Y:S05]  /*0280*/  BRA.U UP0, `(.L_x_1) ;  /* 0x0000000100587547 */ /* 0x000fea000b800000 */
[----:B------:R-:W1:Y:S08]  /*0290*/  LDC.64 R6, c[0x0][0x488] ;  /* 0x00012200ff067b82 */ /* 0x000e700000000a00 */
[----:B------:R-:W2:Y:S08]  /*02a0*/  LDC.64 R2, c[0x0][0x490] ;  /* 0x00012400ff027b82 */ /* 0x000eb00000000a00 */
[----:B------:R-:W3:Y:S08]  /*02b0*/  LDC.64 R4, c[0x0][0x470] ;  /* 0x00011c00ff047b82 */ /* 0x000ef00000000a00 */
[----:B------:R-:W4:Y:S01]  /*02c0*/  LDC.64 R32, c[0x0][0x478] ;  /* 0x00011e00ff207b82 */ /* 0x000f220000000a00 */
[----:B-1----:R-:W-:-:S04]  /*02d0*/  IMAD.WIDE.U32 R10, R6, UR20, RZ ;  /* 0x00000014060a7c25 */ /* 0x002fc8000f8e00ff */
[----:B------:R-:W-:Y:S02]  /*02e0*/  IMAD R7, R7, UR20, R11 ;  /* 0x0000001407077c24 */ /* 0x000fe4000f8e020b */
[----:B--2---:R-:W-:-:S04]  /*02f0*/  IMAD.WIDE.U32 R8, R2, UR20, RZ ;  /* 0x0000001402087c25 */ /* 0x004fc8000f8e00ff */
[----:B------:R-:W-:Y:S01]  /*0300*/  IMAD R3, R3, UR20, R9 ;  /* 0x0000001403037c24 */ /* 0x000fe2000f8e0209 */
[----:B---3--:R-:W-:-:S04]  /*0310*/  LEA R4, P1, R10, R4, 0x3 ;  /* 0x000000040a047211 */ /* 0x008fc800078218ff */
[----:B------:R-:W-:Y:S02]  /*0320*/  LEA.HI.X R5, R10, R5, R7, 0x3, P1 ;  /* 0x000000050a057211 */ /* 0x000fe400008f1c07 */
[----:B----4-:R-:W-:-:S04]  /*0330*/  LEA R32, P0, R8, R32, 0x3 ;  /* 0x0000002008207211 */ /* 0x010fc800078018ff */
[----:B------:R-:W-:Y:S01]  /*0340*/  LEA.HI.X R33, R8, R33, R3, 0x3, P0 ;  /* 0x0000002108217211 */ /* 0x000fe200000f1c03 */
[----:B------:R-:W-:Y:S08]  /*0350*/  BRA `(.L_x_1) ;  /* 0x0000000000247947 */ /* 0x000ff00003800000 */
.L_x_2:
[----:B------:R-:W1:Y:S02]  /*0360*/  LDCU.128 UR4, c[0x0][0x470] ;  /* 0x00008e00ff0477ac */ /* 0x000e640008000c00 */
[----:B-1----:R-:W-:Y:S02]  /*0370*/  UIMAD.WIDE.U32 UR4, UR20, 0x8, UR4 ;  /* 0x00000008140478a5 */ /* 0x002fe4000f8e0004 */
[----:B------:R-:W-:-:S04]  /*0380*/  UIMAD.WIDE.U32 UR6, UR20, 0x8, UR6 ;  /* 0x00000008140678a5 */ /* 0x000fc8000f8e0006 */
[----:B------:R-:W-:Y:S02]  /*0390*/  IMAD.U32 R4, RZ, RZ, UR4 ;  /* 0x00000004ff047e24 */ /* 0x000fe4000f8e00ff */
[----:B------:R-:W-:Y:S01]  /*03a0*/  IMAD.U32 R5, RZ, RZ, UR5 ;  /* 0x00000005ff057e24 */ /* 0x000fe2000f8e00ff */
[----:B------:R-:W-:Y:S02]  /*03b0*/  MOV R32, UR6 ;  /* 0x0000000600207c02 */ /* 0x000fe40008000f00 */
[----:B------:R-:W-:-:S03]  /*03c0*/  MOV R33, UR7 ;  /* 0x0000000700217c02 */ /* 0x000fc60008000f00 */
[----:B------:R-:W4:Y:S04]  /*03d0*/  LDG.E.64 R4, desc[UR34][R4.64] ;  /* 0x0000002204047981 */ /* 0x000f28000c1e1b00 */
[----:B------:R-:W4:Y:S02]  /*03e0*/  LDG.E.64 R32, desc[UR34][R32.64] ;  /* 0x0000002220207981 */ /* 0x000f24000c1e1b00 */
.L_x_1:
[----:B------:R-:W2:Y:S01]  /*03f0*/  S2R R101, SR_TID.X ;  /* 0x0000000000657919 */ /* 0x000ea20000002100 */
[----:B------:R-:W3:Y:S01]  /*0400*/  LDCU UR33, c[0x0][0x3d4] ;  /* 0x00007a80ff2177ac */ /* 0x000ee20008000800 */
[----:B------:R-:W1:Y:S01]  /*0410*/  LDC.U8 R102, c[0x0][0x3d0] ;  /* 0x0000f400ff667b82 */ /* 0x000e620000000000 */
[----:B------:R-:W-:Y:S01]  /*0420*/  IMAD.U32 R111, RZ, RZ, UR32 ;  /* 0x00000020ff6f7e24 */ /* 0x000fe2000f8e00ff */
[----:B------:R-:W-:Y:S01]  /*0430*/  CS2R R54, SRZ ;  /* 0x0000000000367805 */ /* 0x000fe2000001ff00 */
[----:B------:R-:W-:Y:S01]  /*0440*/  USHF.L.U32 UR9, UR31, 0x6, URZ ;  /* 0x000000061f097899 */ /* 0x000fe200080006ff */
[----:B------:R-:W-:Y:S01]  /*0450*/  CS2R R52, SRZ ;  /* 0x0000000000347805 */ /* 0x000fe2000001ff00 */
[----:B------:R-:W3:Y:S01]  /*0460*/  LDCU.64 UR4, c[0x0][0x3c8] ;  /* 0x00007900ff0477ac */ /* 0x000ee20008000a00 */
[----:B------:R-:W-:Y:S02]  /*0470*/  CS2R R50, SRZ ;  /* 0x0000000000327805 */ /* 0x000fe4000001ff00 */
[----:B------:R-:W-:Y:S01]  /*0480*/  CS2R R48, SRZ ;  /* 0x0000000000307805 */ /* 0x000fe2000001ff00 */
[----:B------:R-:W1:Y:S01]  /*0490*/  S2UR UR29, SR_CgaCtaId ;  /* 0x00000000001d79c3 */ /* 0x000e620000008800 */
[----:B------:R-:W-:Y:S01]  /*04a0*/  IMAD.U32 R34, RZ, RZ, UR9 ;  /* 0x00000009ff227e24 */ /* 0x000fe2000f8e00ff */
[----:B------:R-:W1:Y:S01]  /*04b0*/  LDCU.64 UR6, c[0x0][0x3a0] ;  /* 0x00007400ff0677ac */ /* 0x000e620008000a00 */
[----:B------:R-:W-:-:S02]  /*04c0*/  CS2R R58, SRZ ;  /* 0x00000000003a7805 */ /* 0x000fc4000001ff00 */
[----:B------:R-:W-:Y:S02]  /*04d0*/  CS2R R56, SRZ ;  /* 0x0000000000387805 */ /* 0x000fe4000001ff00 */
[----:B------:R-:W-:Y:S01]  /*04e0*/  CS2R R46, SRZ ;  /* 0x00000000002e7805 */ /* 0x000fe2000001ff00 */
[----:B------:R-:W3:Y:S01]  /*04f0*/  LDCU.64 UR16, c[0x0][0x380] ;  /* 0x00007000ff1077ac */ /* 0x000ee20008000a00 */
[----:B------:R-:W-:Y:S02]  /*0500*/  CS2R R44, SRZ ;  /* 0x00000000002c7805 */ /* 0x000fe4000001ff00 */
[----:B------:R-:W-:Y:S02]  /*0510*/  CS2R R62, SRZ ;  /* 0x00000000003e7805 */ /* 0x000fe4000001ff00 */
[----:B------:R-:W-:Y:S01]  /*0520*/  CS2R R60, SRZ ;  /* 0x00000000003c7805 */ /* 0x000fe2000001ff00 */
[----:B------:R-:W1:Y:S01]  /*0530*/  LDCU.64 UR14, c[0x0][0x3b0] ;  /* 0x00007600ff0e77ac */ /* 0x000e620008000a00 */
[----:B------:R-:W-:-:S02]  /*0540*/  CS2R R42, SRZ ;  /* 0x00000000002a7805 */ /* 0x000fc4000001ff00 */
[----:B------:R-:W-:Y:S02]  /*0550*/  CS2R R40, SRZ ;  /* 0x0000000000287805 */ /* 0x000fe4000001ff00 */
[----:B------:R-:W-:Y:S01]  /*0560*/  CS2R R66, SRZ ;  /* 0x0000000000427805 */ /* 0x000fe2000001ff00 */
[----:B------:R-:W-:Y:S01]  /*0570*/  UIADD3 UR9, UPT, UPT, UR9, 0x40, URZ ;  /* 0x0000004009097890 */ /* 0x000fe2000fffe0ff */
[----:B------:R-:W-:Y:S01]  /*0580*/  CS2R R64, SRZ ;  /* 0x0000000000407805 */ /* 0x000fe2000001ff00 */
[----:B------:R-:W1:Y:S01]  /*0590*/  LDCU.64 UR12, c[0x0][0x3d8] ;  /* 0x00007b00ff0c77ac */ /* 0x000e620008000a00 */
[----:B------:R-:W-:Y:S02]  /*05a0*/  CS2R R38, SRZ ;  /* 0x0000000000267805 */ /* 0x000fe4000001ff00 */
[----:B------:R-:W-:Y:S01]  /*05b0*/  CS2R R36, SRZ ;  /* 0x0000000000247805 */ /* 0x000fe2000001ff00 */
[----:B------:R-:W1:Y:S01]  /*05c0*/  LDCU.64 UR10, c[0x0][0x3b8] ;  /* 0x00007700ff0a77ac */ /* 0x000e620008000a00 */
[----:B--2---:R-:W-:-:S02]  /*05d0*/  SHF.R.U32.HI R27, RZ, 0x4, R101 ;  /* 0x00000004ff1b7819 */ /* 0x004fc40000011665 */
[--C-:B------:R-:W-:Y:S02]  /*05e0*/  SHF.R.U32.HI R0, RZ, 0x5, R101.reuse ;  /* 0x00000005ff007819 */ /* 0x100fe40000011665 */
[----:B------:R-:W-:Y:S02]  /*05f0*/  LOP3.LUT R27, R27, 0x1, RZ, 0xc0, !PT ;  /* 0x000000011b1b7812 */ /* 0x000fe400078ec0ff */
[----:B------:R-:W-:Y:S02]  /*0600*/  LOP3.LUT R34, R34, 0xf, R101, 0xf8, !PT ;  /* 0x0000000f22227812 */ /* 0x000fe400078ef865 */
[----:B------:R-:W-:Y:S01]  /*0610*/  LOP3.LUT R86, R101, 0xf, RZ, 0xc0, !PT ;  /* 0x0000000f65567812 */ /* 0x000fe200078ec0ff */
[----:B------:R-:W-:Y:S01]  /*0620*/  IMAD R25, R0, 0x2, R27 ;  /* 0x0000000200197824 */ /* 0x000fe200078e021b */
[----:B------:R-:W-:Y:S01]  /*0630*/  SHF.R.S32.HI R35, RZ, 0x1f, R34 ;  /* 0x0000001fff237819 */ /* 0x000fe20000011422 */
[C---:B---3--:R-:W-:Y:S01]  /*0640*/  VIADD R9, R34.reuse, UR33 ;  /* 0x0000002122097c36 */ /* 0x048fe20008000000 */
[----:B------:R-:W-:Y:S01]  /*0650*/  BAR.SYNC.DEFER_BLOCKING 0x0 ;  /* 0x0000000000007b1d */ /* 0x000fe20000010000 */
[----:B------:R-:W-:Y:S01]  /*0660*/  VIADD R8, R25, UR8 ;  /* 0x0000000819087c36 */ /* 0x000fe20008000000 */
[----:B------:R-:W-:Y:S01]  /*0670*/  ISETP.GE.AND P6, PT, R34, UR17, PT ;  /* 0x0000001122007c0c */ /* 0x000fe2000bfc6270 */
[----:B------:R-:W-:Y:S01]  /*0680*/  IMAD R2, R0, 0xe, R25 ;  /* 0x0000000e00027824 */ /* 0x000fe200078e0219 */
[----:B------:R-:W-:Y:S01]  /*0690*/  SHF.R.U32.HI R26, RZ, 0x1, R101 ;  /* 0x00000001ff1a7819 */ /* 0x000fe20000011665 */
[----:B------:R-:W-:Y:S01]  /*06a0*/  VIADD R28, R86, UR8 ;  /* 0x00000008561c7c36 */ /* 0x000fe20008000000 */
[----:B------:R-:W-:Y:S01]  /*06b0*/  SHF.R.S32.HI R3, RZ, 0x1f, R8 ;  /* 0x0000001fff037819 */ /* 0x000fe20000011408 */
[----:B------:R-:W-:Y:S01]  /*06c0*/  IMAD R111, R111, 0x40, R2 ;  /* 0x000000406f6f7824 */ /* 0x000fe200078e0202 */
[----:B------:R-:W-:Y:S01]  /*06d0*/  ISETP.GT.AND P2, PT, R9, R8, PT ;  /* 0x000000080900720c */ /* 0x000fe20003f44270 */
[C---:B------:R-:W-:Y:S01]  /*06e0*/  VIADD R2, R8.reuse, 0x10 ;  /* 0x0000001008027836 */ /* 0x040fe20000000000 */
[----:B------:R-:W-:Y:S01]  /*06f0*/  SHF.R.S32.HI R29, RZ, 0x1f, R28 ;  /* 0x0000001fff1d7819 */ /* 0x000fe2000001141c */
[----:B------:R-:W-:Y:S01]  /*0700*/  IMAD R3, R3, UR4, RZ ;  /* 0x0000000403037c24 */ /* 0x000fe2000f8e02ff */
[----:B------:R-:W-:Y:S01]  /*0710*/  SEL R7, RZ, 0x1, P2 ;  /* 0x00000001ff077807 */ /* 0x000fe20001000000 */
[----:B------:R-:W-:Y:S01]  /*0720*/  IMAD.WIDE.U32 R10, R8, UR4, R34 ;  /* 0x00000004080a7c25 */ /* 0x000fe2000f8e0022 */
[----:B------:R-:W-:Y:S01]  /*0730*/  ISETP.GT.AND P1, PT, R9, R2, PT ;  /* 0x000000020900720c */ /* 0x000fe20003f24270 */
[----:B-1----:R-:W-:Y:S01]  /*0740*/  UIADD3 UR8, UPT, UPT, UR30, 0xf, -UR8 ;  /* 0x0000000f1e087890 */ /* 0x002fe2000fffe808 */
[----:B------:R-:W-:Y:S01]  /*0750*/  LOP3.LUT P4, RZ, R102, 0xff, R7, 0xc8, !PT ;  /* 0x000000ff66ff7812 */ /* 0x000fe2000788c807 */
[C---:B------:R-:W-:Y:S01]  /*0760*/  IMAD R6, R8.reuse, UR5, R3 ;  /* 0x0000000508067c24 */ /* 0x040fe2000f8e0203 */
[----:B------:R-:W-:Y:S01]  /*0770*/  SEL R3, RZ, 0x1, P1 ;  /* 0x00000001ff037807 */ /* 0x000fe20000800000 */
[----:B------:R-:W-:Y:S01]  /*0780*/  VIADD R122, R8, 0x20 ;  /* 0x00000020087a7836 */ /* 0x000fe20000000000 */
[----:B------:R-:W-:Y:S01]  /*0790*/  ISETP.NE.AND P1, PT, R102, RZ, PT ;  /* 0x000000ff6600720c */ /* 0x000fe20003f25270 */
[----:B------:R-:W-:Y:S01]  /*07a0*/  IMAD.IADD R6, R11, 0x1, R6 ;  /* 0x000000010b067824 */ /* 0x000fe200078e0206 */
[----:B----4-:R-:W-:Y:S01]  /*07b0*/  LEA R32, P0, R10, R32, 0x3 ;  /* 0x000000200a207211 */ /* 0x010fe200078018ff */
[C---:B------:R-:W-:Y:S01]  /*07c0*/  IMAD.WIDE.U32 R14, R111.reuse, UR6, R28 ;  /* 0x000000066f0e7c25 */ /* 0x040fe2000f8e001c */
[----:B------:R-:W-:Y:S01]  /*07d0*/  LOP3.LUT P5, RZ, R102, 0xff, R3, 0xc8, !PT ;  /* 0x000000ff66ff7812 */ /* 0x000fe200078ac803 */
[----:B------:R-:W-:Y:S01]  /*07e0*/  USHF.R.S32.HI UR4, URZ, 0x1f, UR9 ;  /* 0x0000001fff047899 */ /* 0x000fe20008011409 */
[----:B------:R-:W-:Y:S01]  /*07f0*/  P2R R3, PR, RZ, 0x2 ;  /* 0x00000002ff037803 */ /* 0x000fe20000000000 */
[----:B------:R-:W-:Y:S01]  /*0800*/  VIADD R110, R111, 0x2 ;  /* 0x000000026f6e7836 */ /* 0x000fe20000000000 */
[----:B------:R-:W-:Y:S01]  /*0810*/  ISETP.GT.AND P1, PT, R9, R122, PT ;  /* 0x0000007a0900720c */ /* 0x000fe20003f24270 */
[C---:B------:R-:W-:Y:S01]  /*0820*/  VIADD R109, R111.reuse, 0x4 ;  /* 0x000000046f6d7836 */ /* 0x040fe20000000000 */
[----:B------:R-:W-:Y:S01]  /*0830*/  LEA.HI.X R33, R10, R33, R6, 0x3, P0 ;  /* 0x000000210a217211 */ /* 0x000fe200000f1c06 */
[C---:B------:R-:W-:Y:S01]  /*0840*/  IMAD R10, R111.reuse, UR7, R15 ;  /* 0x000000076f0a7c24 */ /* 0x040fe2000f8e020f */
[----:B------:R-:W-:Y:S01]  /*0850*/  SEL R15, RZ, 0x1, P1 ;  /* 0x00000001ff0f7807 */ /* 0x000fe20000800000 */
[C---:B------:R-:W-:Y:S01]  /*0860*/  VIADD R108, R111.reuse, 0x6 ;  /* 0x000000066f6c7836 */ /* 0x040fe20000000000 */
[----:B------:R-:W-:Y:S01]  /*0870*/  ISETP.NE.AND P1, PT, R102, RZ, PT ;  /* 0x000000ff6600720c */ /* 0x000fe20003f25270 */
[C---:B------:R-:W-:Y:S01]  /*0880*/  VIADD R107, R111.reuse, 0x8 ;  /* 0x000000086f6b7836 */ /* 0x040fe20000000000 */
[----:B------:R-:W-:Y:S01]  /*0890*/  ISETP.GE.AND P0, PT, R28, UR30, PT ;  /* 0x0000001e1c007c0c */ /* 0x000fe2000bf06270 */
[C---:B------:R-:W-:Y:S01]  /*08a0*/  VIADD R106, R111.reuse, 0xa ;  /* 0x0000000a6f6a7836 */ /* 0x040fe20000000000 */
[C---:B------:R-:W-:Y:S01]  /*08b0*/  ISETP.LT.AND P3, PT, R8.reuse, UR30, !P6 ;  /* 0x0000001e08007c0c */ /* 0x040fe2000f761270 */
[----:B------:R-:W-:Y:S01]  /*08c0*/  USHF.R.S32.HI UR5, URZ, 0x1f, UR8 ;  /* 0x0000001fff057899 */ /* 0x000fe20008011408 */
[----:B------:R-:W-:Y:S01]  /*08d0*/  ISETP.LE.OR P1, PT, R8, R9, !P1 ;  /* 0x000000090800720c */ /* 0x000fe20004f23670 */
[----:B------:R-:W-:Y:S01]  /*08e0*/  ULEA.HI UR4, UR4, UR9, URZ, 0x4 ;  /* 0x0000000904047291 */ /* 0x000fe2000f8f20ff */
[C---:B------:R-:W-:Y:S01]  /*08f0*/  ISETP.LT.AND P2, PT, R111.reuse, UR16, !P0 ;  /* 0x000000106f007c0c */ /* 0x040fe2000c741270 */
[C---:B------:R-:W-:Y:S01]  /*0900*/  VIADD R105, R111.reuse, 0xc ;  /* 0x0000000c6f697836 */ /* 0x040fe20000000000 */
[----:B------:R-:W-:Y:S01]  /*0910*/  PLOP3.LUT P3, PT, P4, P3, P1, 0x80, 0x0 ;  /* 0x000000000000781c */ /* 0x000fe20002767010 */
[----:B------:R-:W-:Y:S01]  /*0920*/  ULEA.HI UR5, UR5, UR8, URZ, 0x4 ;  /* 0x0000000805057291 */ /* 0x000fe2000f8f20ff */
[----:B------:R-:W-:Y:S01]  /*0930*/  ISETP.NE.AND P4, PT, R102, RZ, PT ;  /* 0x000000ff6600720c */ /* 0x000fe20003f85270 */
[----:B------:R-:W-:Y:S01]  /*0940*/  UIADD3 UR4, UPT, UPT, UR4, 0xf, URZ ;  /* 0x0000000f04047890 */ /* 0x000fe2000fffe0ff */
[----:B------:R-:W-:Y:S01]  /*0950*/  SEL R19, RZ, 0x2, P0 ;  /* 0x00000002ff137807 */ /* 0x000fe20000000000 */
[----:B------:R-:W-:Y:S01]  /*0960*/  VIADD R104, R111, 0xe ;  /* 0x0000000e6f687836 */ /* 0x000fe20000000000 */
[----:B------:R-:W-:Y:S01]  /*0970*/  SEL R18, RZ, 0x4, P0 ;  /* 0x00000004ff127807 */ /* 0x000fe20000000000 */
[----:B------:R-:W-:Y:S01]  /*0980*/  USHF.R.S32.HI UR5, URZ, 0x4, UR5 ;  /* 0x00000004ff057899 */ /* 0x000fe20008011405 */
[----:B------:R-:W-:Y:S01]  /*0990*/  SEL R12, RZ, 0x8, P0 ;  /* 0x00000008ff0c7807 */ /* 0x000fe20000000000 */
[----:B------:R-:W-:Y:S01]  /*09a0*/  USHF.R.S32.HI UR4, URZ, 0x4, UR4 ;  /* 0x00000004ff047899 */ /* 0x000fe20008011404 */
[----:B------:R-:W-:Y:S01]  /*09b0*/  SEL R11, RZ, 0x100, P0 ;  /* 0x00000100ff0b7807 */ /* 0x000fe20000000000 */
[----:B------:R-:W1:Y:S01]  /*09c0*/  LDCU.64 UR8, c[0x0][0x3e0] ;  /* 0x00007c00ff0877ac */ /* 0x000e620008000a00 */
[----:B------:R-:W-:Y:S01]  /*09d0*/  SEL R7, RZ, 0x200, P0 ;  /* 0x00000200ff077807 */ /* 0x000fe20000000000 */
[----:B------:R-:W-:Y:S01]  /*09e0*/  VIADD R121, R28, 0x20 ;  /* 0x000000201c797836 */ /* 0x000fe20000000000 */
[----:B------:R-:W-:Y:S01]  /*09f0*/  SEL R13, RZ, 0x1, !P2 ;  /* 0x00000001ff0d7807 */ /* 0x000fe20005000000 */
[----:B------:R-:W-:Y:S01]  /*0a00*/  UISETP.LT.AND UP0, UPT, UR5, UR4, UPT ;  /* 0x000000040500728c */ /* 0x000fe2000bf01270 */
[----:B------:R-:W-:-:S02]  /*0a10*/  SEL R6, RZ, 0x400, P0 ;  /* 0x00000400ff067807 */ /* 0x000fc40000000000 */
[----:B------:R-:W-:Y:S01]  /*0a20*/  SEL R3, RZ, 0x800, P0 ;  /* 0x00000800ff037807 */ /* 0x000fe20000000000 */
[----:B------:R-:W-:Y:S01]  /*0a30*/  USEL UR25, UR5, UR4, UP0 ;  /* 0x0000000405197287 */ /* 0x000fe20008000000 */
[----:B------:R-:W-:Y:S02]  /*0a40*/  LEA R4, P2, R14, R4, 0x3 ;  /* 0x000000040e047211 */ /* 0x000fe400078418ff */
[C---:B------:R-:W-:Y:S01]  /*0a50*/  ISETP.LT.AND P1, PT, R2.reuse, UR30, !P6 ;  /* 0x0000001e02007c0c */ /* 0x040fe2000f721270 */
[----:B------:R-:W-:Y:S01]  /*0a60*/  UMOV UR4, 0x400 ;  /* 0x0000040000047882 */ /* 0x000fe20000000000 */
[----:B------:R-:W-:Y:S01]  /*0a70*/  ISETP.LE.OR P0, PT, R2, R9, !P4 ;  /* 0x000000090200720c */ /* 0x000fe20006703670 */
[----:B------:R-:W-:Y:S01]  /*0a80*/  ULEA UR29, UR29, UR4, 0x18 ;  /* 0x000000041d1d7291 */ /* 0x000fe2000f8ec0ff */
[----:B------:R-:W-:Y:S01]  /*0a90*/  LEA.HI.X R5, R14, R5, R10, 0x3, P2 ;  /* 0x000000050e057211 */ /* 0x000fe200010f1c0a */
[----:B------:R-:W-:Y:S01]  /*0aa0*/  UISETP.NE.AND UP0, UPT, UR25, 0x1, UPT ;  /* 0x000000011900788c */ /* 0x000fe2000bf05270 */
[----:B------:R-:W-:-:S02]  /*0ab0*/  PLOP3.LUT P5, PT, P5, P1, P0, 0x80, 0x0 ;  /* 0x000000000000781c */ /* 0x000fc40002fa3000 */
[----:B------:R-:W-:Y:S02]  /*0ac0*/  LOP3.LUT P2, RZ, R102, 0xff, R15, 0xc8, !PT ;  /* 0x000000ff66ff7812 */ /* 0x000fe4000784c80f */
[C---:B------:R-:W-:Y:S02]  /*0ad0*/  ISETP.LT.AND P1, PT, R122.reuse, UR30, !P6 ;  /* 0x0000001e7a007c0c */ /* 0x040fe4000f721270 */
[----:B------:R-:W-:Y:S02]  /*0ae0*/  ISETP.LE.OR P0, PT, R122, R9, !P4 ;  /* 0x000000097a00720c */ /* 0x000fe40006703670 */
[----:B------:R-:W-:Y:S02]  /*0af0*/  SHF.R.U32.HI R14, RZ, 0x2, R101 ;  /* 0x00000002ff0e7819 */ /* 0x000fe40000011665 */
[----:B------:R-:W-:Y:S02]  /*0b00*/  PLOP3.LUT P1, PT, P2, P1, P0, 0x80, 0x0 ;  /* 0x000000000000781c */ /* 0x000fe40001723000 */
[----:B------:R-:W-:-:S02]  /*0b10*/  ISETP.GE.AND P4, PT, R109, UR16, PT ;  /* 0x000000106d007c0c */ /* 0x000fc4000bf86270 */
[----:B------:R-:W-:Y:S02]  /*0b20*/  P2R R10, PR, RZ, 0x2 ;  /* 0x00000002ff0a7803 */ /* 0x000fe40000000000 */
[----:B------:R-:W-:Y:S02]  /*0b30*/  ISETP.GE.AND P1, PT, R110, UR16, PT ;  /* 0x000000106e007c0c */ /* 0x000fe4000bf26270 */
[----:B------:R-:W-:Y:S02]  /*0b40*/  IADD3 R16, P0, PT, R4, UR14, RZ ;  /* 0x0000000e04107c10 */ /* 0x000fe4000ff1e0ff */
[----:B------:R-:W-:Y:S02]  /*0b50*/  P2R R15, PR, RZ, 0x2 ;  /* 0x00000002ff0f7803 */ /* 0x000fe40000000000 */
[----:B------:R-:W-:Y:S02]  /*0b60*/  LOP3.LUT R15, R101, 0x8, RZ, 0xc0, !PT ;  /* 0x00000008650f7812 */ /* 0x000fe400078ec0ff */
[----:B------:R-:W-:-:S02]  /*0b70*/  SEL R19, R19, RZ, !P1 ;  /* 0x000000ff13137207 */ /* 0x000fc40004800000 */
[----:B------:R-:W-:Y:S01]  /*0b80*/  LOP3.LUT R15, R15, 0x1, R14, 0xf8, !PT ;  /* 0x000000010f0f7812 */ /* 0x000fe200078ef80e */
[----:B------:R-:W-:Y:S01]  /*0b90*/  IMAD.SHL.U32 R14, R101, 0x2, RZ ;  /* 0x00000002650e7824 */ /* 0x000fe200078e00ff */
[----:B------:R-:W-:Y:S02]  /*0ba0*/  SEL R18, R18, RZ, !P4 ;  /* 0x000000ff12127207 */ /* 0x000fe40006000000 */
[----:B------:R-:W-:Y:S02]  /*0bb0*/  IADD3.X R17, PT, PT, R5, UR15, RZ, P0, !PT ;  /* 0x0000000f05117c10 */ /* 0x000fe400087fe4ff */
[----:B------:R-:W-:Y:S02]  /*0bc0*/  ISETP.GE.AND P0, PT, R108, UR16, PT ;  /* 0x000000106c007c0c */ /* 0x000fe4000bf06270 */
[----:B------:R-:W-:Y:S02]  /*0bd0*/  IADD3 R13, PT, PT, R18, R19, R13 ;  /* 0x00000013120d7210 */ /* 0x000fe40007ffe00d */
[----:B------:R-:W-:-:S02]  /*0be0*/  LOP3.LUT R19, R14, 0x6, RZ, 0xc0, !PT ;  /* 0x000000060e137812 */ /* 0x000fc400078ec0ff */
[----:B------:R-:W-:Y:S02]  /*0bf0*/  P2R R14, PR, RZ, 0x1 ;  /* 0x00000001ff0e7803 */ /* 0x000fe40000000000 */
[----:B------:R-:W-:Y:S02]  /*0c00*/  SEL R14, R12, RZ, !P0 ;  /* 0x000000ff0c0e7207 */ /* 0x000fe40004000000 */
[----:B------:R-:W-:Y:S02]  /*0c10*/  ISETP.GE.AND P0, PT, R107, UR16, PT ;  /* 0x000000106b007c0c */ /* 0x000fe4000bf06270 */
[----:B------:R-:W-:Y:S02]  /*0c20*/  P2R R20, PR, RZ, 0x10 ;  /* 0x00000010ff147803 */ /* 0x000fe40000000000 */
[----:B------:R-:W-:Y:S02]  /*0c30*/  P2R R12, PR, RZ, 0x1 ;  /* 0x00000001ff0c7803 */ /* 0x000fe40000000000 */
[----:B------:R-:W-:-:S02]  /*0c40*/  SEL R11, R11, RZ, !P0 ;  /* 0x000000ff0b0b7207 */ /* 0x000fc40004000000 */
[----:B------:R-:W-:Y:S02]  /*0c50*/  ISETP.GE.AND P0, PT, R106, UR16, PT ;  /* 0x000000106a007c0c */ /* 0x000fe4000bf06270 */
[----:B------:R-:W-:Y:S01]  /*0c60*/  IADD3 R11, PT, PT, R11, R14, R13 ;  /* 0x0000000e0b0b7210 */ /* 0x000fe20007ffe00d */
[----:B------:R-:W-:Y:S01]  /*0c70*/  IMAD.SHL.U32 R13, R101, 0x40, RZ ;  /* 0x00000040650d7824 */ /* 0x000fe200078e00ff */
[----:B------:R-:W-:Y:S02]  /*0c80*/  P2R R14, PR, RZ, 0x1 ;  /* 0x00000001ff0e7803 */ /* 0x000fe40000000000 */
[----:B------:R-:W-:Y:S02]  /*0c90*/  SEL R14, R7, RZ, !P0 ;  /* 0x000000ff070e7207 */ /* 0x000fe40004000000 */
[----:B------:R-:W-:Y:S02]  /*0ca0*/  ISETP.GE.AND P0, PT, R105, UR16, PT ;  /* 0x0000001069007c0c */ /* 0x000fe4000bf06270 */
[----:B------:R-:W-:-:S02]  /*0cb0*/  ISETP.NE.AND P4, PT, RZ, UR25, PT ;  /* 0x00000019ff007c0c */ /* 0x000fc4000bf85270 */
[----:B------:R-:W-:Y:S02]  /*0cc0*/  P2R R7, PR, RZ, 0x1 ;  /* 0x00000001ff077803 */ /* 0x000fe40000000000 */
[----:B------:R-:W-:Y:S02]  /*0cd0*/  SEL R6, R6, RZ, !P0 ;  /* 0x000000ff06067207 */ /* 0x000fe40004000000 */
[----:B------:R-:W-:Y:S02]  /*0ce0*/  ISETP.GE.AND P0, PT, R104, UR16, PT ;  /* 0x0000001068007c0c */ /* 0x000fe4000bf06270 */
[----:B------:R-:W-:Y:S02]  /*0cf0*/  IADD3 R6, PT, PT, R6, R14, R11 ;  /* 0x0000000e06067210 */ /* 0x000fe40007ffe00b */
[----:B------:R-:W-:Y:S02]  /*0d00*/  SEL R3, R3, RZ, !P0 ;  /* 0x000000ff03037207 */ /* 0x000fe40004000000 */
[----:B------:R-:W-:-:S02]  /*0d10*/  LOP3.LUT R18, R19, 0x8, R26, 0xf8, !PT ;  /* 0x0000000813127812 */ /* 0x000fc400078ef81a */
[----:B------:R-:W-:Y:S01]  /*0d20*/  LOP3.LUT R13, R13, 0x300, RZ, 0xc0, !PT ;  /* 0x000003000d0d7812 */ /* 0x000fe200078ec0ff */
[----:B------:R-:W-:Y:S01]  /*0d30*/  IMAD.IADD R3, R6, 0x1, R3 ;  /* 0x0000000106037824 */ /* 0x000fe200078e0203 */
[----:B------:R-:W-:Y:S02]  /*0d40*/  P2R R7, PR, RZ, 0x1 ;  /* 0x00000001ff077803 */ /* 0x000fe40000000000 */
[----:B------:R-:W-:Y:S01]  /*0d50*/  LOP3.LUT R12, R15, R18, RZ, 0x3c, !PT ;  /* 0x000000120f0c7212 */ /* 0x000fe200078e3cff */
[----:B------:R-:W-:Y:S01]  /*0d60*/  IMAD R13, R0, 0x10, R13 ;  /* 0x00000010000d7824 */ /* 0x000fe200078e020d */
[----:B------:R-:W-:Y:S01]  /*0d70*/  SEL R3, R3, RZ, P4 ;  /* 0x000000ff03037207 */ /* 0x000fe20002000000 */
[----:B------:R-:W2:Y:S01]  /*0d80*/  SHFL.IDX PT, R0, R0, RZ, 0x1f ;  /* 0x00001fff00007589 */ /* 0x000ea200000e0000 */
[----:B------:R-:W-:Y:S01]  /*0d90*/  ISETP.NE.AND P1, PT, R102, RZ, PT ;  /* 0x000000ff6600720c */ /* 0x000fe20003f25270 */
[----:B------:R-:W-:Y:S01]  /*0da0*/  IMAD.IADD R12, R12, 0x1, R13 ;  /* 0x000000010c0c7824 */ /* 0x000fe200078e020d */
[----:B------:R-:W-:Y:S01]  /*0db0*/  SEL R24, RZ, 0x1, !P3 ;  /* 0x00000001ff187807 */ /* 0x000fe20005800000 */
[----:B------:R-:W-:Y:S01]  /*0dc0*/  IMAD.SHL.U32 R7, R3, 0x8, RZ ;  /* 0x0000000803077824 */ /* 0x000fe200078e00ff */
[----:B------:R-:W-:Y:S01]  /*0dd0*/  LOP3.LUT R25, R25, 0x3c, RZ, 0xc0, !PT ;  /* 0x0000003c19197812 */ /* 0x000fe200078ec0ff */
[----:B------:R-:W-:-:S03]  /*0de0*/  IMAD.SHL.U32 R112, R12, 0x8, RZ ;  /* 0x000000080c707824 */ /* 0x000fc600078e00ff */
[----:B------:R-:W-:Y:S01]  /*0df0*/  LOP3.LUT P0, RZ, R7, 0x8, RZ, 0xc0, !PT ;  /* 0x0000000807ff7812 */ /* 0x000fe2000780c0ff */
[C---:B------:R-:W-:Y:S01]  /*0e00*/  VIADD R6, R112.reuse, UR29 ;  /* 0x0000001d70067c36 */ /* 0x040fe20008000000 */
[----:B------:R-:W-:Y:S01]  /*0e10*/  LOP3.LUT R103, R112, 0x8, RZ, 0x3c, !PT ;  /* 0x0000000870677812 */ /* 0x000fe200078e3cff */
[----:B------:R-:W-:Y:S01]  /*0e20*/  IMAD.SHL.U32 R7, R3, 0x4, RZ ;  /* 0x0000000403077824 */ /* 0x000fe200078e00ff */
[----:B------:R-:W-:-:S09]  /*0e30*/  LOP3.LUT R25, R25, 0x3, R26, 0xf8, !PT ;  /* 0x0000000319197812 */ /* 0x000fd200078ef81a */
[----:B------:R-:W-:Y:S01]  /*0e40*/  @!PT LDS RZ, [RZ] ;  /* 0x00000000fffff984 */ /* 0x000fe20000000800 */
[----:B------:R-:W-:Y:S01]  /*0e50*/  @!PT LDS RZ, [RZ] ;  /* 0x00000000fffff984 */ /* 0x000fe20000000800 */
[----:B------:R3:W-:Y:S01]  /*0e60*/  LDGSTS.E.LTC128B.64 [R6], desc[UR34][R4.64], P0 ;  /* 0x0000000004067fae */ /* 0x0007e200081a1622 */
[----:B------:R-:W-:Y:S01]  /*0e70*/  LOP3.LUT P0, RZ, R7, 0x8, RZ, 0xc0, !PT ;  /* 0x0000000807ff7812 */ /* 0x000fe2000780c0ff */
[----:B------:R-:W-:Y:S01]  /*0e80*/  IMAD.SHL.U32 R7, R3, 0x2, RZ ;  /* 0x0000000203077824 */ /* 0x000fe200078e00ff */
[----:B--2---:R-:W-:-:S11]  /*0e90*/  R2UR UR4, R0 ;  /* 0x00000000000472ca */ /* 0x004fd600000e0000 */
[----:B------:R2:W-:Y:S01]  /*0ea0*/  LDGSTS.E.LTC128B.64 [R6+0x200], desc[UR34][R16.64], P0 ;  /* 0x0020000010067fae */ /* 0x0005e200081a1622 */
[----:B------:R-:W-:Y:S01]  /*0eb0*/  IADD3 R14, P0, PT, R16, UR14, RZ ;  /* 0x0000000e100e7c10 */ /* 0x000fe2000ff1e0ff */
[----:B------:R-:W-:-:S03]  /*0ec0*/  USHF.R.S32.HI UR28, URZ, 0x1f, UR4 ;  /* 0x0000001fff1c7899 */ /* 0x000fc60008011404 */
[----:B------:R-:W-:Y:S01]  /*0ed0*/  IADD3.X R15, PT, PT, R17, UR15, RZ, P0, !PT ;  /* 0x0000000f110f7c10 */ /* 0x000fe200087fe4ff */
[----:B------:R-:W-:Y:S01]  /*0ee0*/  ULEA.HI UR28, UR28, UR4, URZ, 0x2 ;  /* 0x000000041c1c7291 */ /* 0x000fe2000f8f10ff */
[----:B------:R-:W-:-:S03]  /*0ef0*/  IADD3 R12, P0, PT, R14, UR14, RZ ;  /* 0x0000000e0e0c7c10 */ /* 0x000fc6000ff1e0ff */
[----:B------:R-:W-:Y:S01]  /*0f00*/  ULOP3.LUT UR6, UR28, 0xfffc, URZ, 0xc0, !UPT ;  /* 0x0000fffc1c067892 */ /* 0x000fe2000f8ec0ff */
[----:B------:R-:W-:Y:S01]  /*0f10*/  IADD3.X R13, PT, PT, R15, UR15, RZ, P0, !PT ;  /* 0x0000000f0f0d7c10 */ /* 0x000fe200087fe4ff */
[----:B------:R-:W-:Y:S01]  /*0f20*/  USHF.R.S32.HI UR28, URZ, 0x2, UR28 ;  /* 0x00000002ff1c7899 */ /* 0x000fe2000801141c */
[----:B------:R-:W-:Y:S01]  /*0f30*/  LOP3.LUT P0, RZ, R7, 0x8, RZ, 0xc0, !PT ;  /* 0x0000000807ff7812 */ /* 0x000fe2000780c0ff */
[----:B---3--:R-:W-:Y:S01]  /*0f40*/  VIADD R4, R103, UR29 ;  /* 0x0000001d67047c36 */ /* 0x008fe20008000000 */
[----:B------:R-:W-:Y:S01]  /*0f50*/  SHF.R.U32.HI R5, RZ, 0x5, R3 ;  /* 0x00000005ff057819 */ /* 0x000fe20000011603 */
[----:B------:R-:W-:Y:S01]  /*0f60*/  VIADD R7, R9, 0x10 ;  /* 0x0000001009077836 */ /* 0x000fe20000000000 */
[----:B------:R-:W-:-:S04]  /*0f70*/  UIADD3 UR6, UPT, UPT, UR4, -UR6, URZ ;  /* 0x8000000604067290 */ /* 0x000fc8000fffe0ff */
[----:B------:R-:W-:-:S04]  /*0f80*/  ULOP3.LUT UR5, UR6, 0x80, URZ, 0xc0, !UPT ;  /* 0x0000008006057892 */ /* 0x000fc8000f8ec0ff */
[----:B------:R-:W-:Y:S01]  /*0f90*/  ULEA.HI UR5, UR5, UR6, URZ, 0x19 ;  /* 0x0000000605057291 */ /* 0x000fe2000f8fc8ff */
[----:B------:R3:W-:Y:S01]  /*0fa0*/  LDGSTS.E.LTC128B.64 [R6+0x400], desc[UR34][R14.64], P0 ;  /* 0x004000000e067fae */ /* 0x0007e200081a1622 */
[----:B------:R-:W-:Y:S02]  /*0fb0*/  LOP3.LUT P0, RZ, R3, 0x8, RZ, 0xc0, !PT ;  /* 0x0000000803ff7812 */ /* 0x000fe4000780c0ff */
[----:B------:R-:W-:Y:S02]  /*0fc0*/  ULOP3.LUT UR4, UR5, 0xfffe, URZ, 0xc0, !UPT ;  /* 0x0000fffe05047892 */ /* 0x000fe4000f8ec0ff */
[----:B------:R-:W-:Y:S02]  /*0fd0*/  UPRMT UR5, UR5, 0x8880, URZ ;  /* 0x0000888005057896 */ /* 0x000fe400080000ff */
[----:B------:R-:W-:Y:S02]  /*0fe0*/  UIADD3 UR4, UPT, UPT, URZ, -UR4, URZ ;  /* 0x80000004ff047290 */ /* 0x000fe4000fffe0ff */
[----:B------:R-:W-:-:S02]  /*0ff0*/  USHF.R.S32.HI UR5, URZ, 0x1, UR5 ;  /* 0x00000001ff057899 */ /* 0x000fc40008011405 */
[----:B------:R-:W-:Y:S02]  /*1000*/  UPRMT UR4, UR4, 0x7710, URZ ;  /* 0x0000771004047896 */ /* 0x000fe400080000ff */
[----:B------:R-:W-:Y:S01]  /*1010*/  UPRMT UR26, UR5, 0x9910, URZ ;  /* 0x00009910051a7896 */ /* 0x000fe200080000ff */
[----:B------:R1:W-:Y:S01]  /*1020*/  LDGSTS.E.LTC128B.64 [R6+0x600], desc[UR34][R12.64], P0 ;  /* 0x006000000c067fae */ /* 0x0003e200081a1622 */
[----:B------:R-:W-:Y:S01]  /*1030*/  IADD3 R18, P0, PT, R12, UR14, RZ ;  /* 0x0000000e0c127c10 */ /* 0x000fe2000ff1e0ff */
[----:B------:R-:W-:-:S03]  /*1040*/  UIADD3 UR4, UPT, UPT, UR6, UR4, URZ ;  /* 0x0000000406047290 */ /* 0x000fc6000fffe0ff */
[----:B------:R-:W-:Y:S01]  /*1050*/  IADD3.X R19, PT, PT, R13, UR15, RZ, P0, !PT ;  /* 0x0000000f0d137c10 */ /* 0x000fe200087fe4ff */
[----:B------:R-:W-:Y:S01]  /*1060*/  ULOP3.LUT UR27, UR4, 0xffff, URZ, 0xc0, !UPT ;  /* 0x0000ffff041b7892 */ /* 0x000fe2000f8ec0ff */
[----:B--2---:R-:W-:-:S03]  /*1070*/  IADD3 R16, P0, PT, R18, UR14, RZ ;  /* 0x0000000e12107c10 */ /* 0x004fc6000ff1e0ff */
[----:B------:R-:W-:Y:S01]  /*1080*/  UPRMT UR27, UR27, 0x8880, URZ ;  /* 0x000088801b1b7896 */ /* 0x000fe200080000ff */
[----:B------:R-:W-:Y:S02]  /*1090*/  IADD3.X R17, PT, PT, R19, UR15, RZ, P0, !PT ;  /* 0x0000000f13117c10 */ /* 0x000fe400087fe4ff */
[----:B------:R-:W-:Y:S02]  /*10a0*/  LOP3.LUT P0, RZ, R5, 0x8, RZ, 0xc0, !PT ;  /* 0x0000000805ff7812 */ /* 0x000fe4000780c0ff */
[----:B------:R-:W-:-:S11]  /*10b0*/  SHF.R.U32.HI R5, RZ, 0x6, R3 ;  /* 0x00000006ff057819 */ /* 0x000fd60000011603 */
[----:B------:R2:W-:Y:S01]  /*10c0*/  LDGSTS.E.LTC128B.64 [R4], desc[UR34][R18.64], P0 ;  /* 0x0000000012047fae */ /* 0x0005e200081a1622 */
[----:B------:R-:W-:Y:S02]  /*10d0*/  LOP3.LUT P0, RZ, R5, 0x8, RZ, 0xc0, !PT ;  /* 0x0000000805ff7812 */ /* 0x000fe4000780c0ff */
[--C-:B------:R-:W-:Y:S02]  /*10e0*/  SHF.R.U32.HI R5, RZ, 0x7, R3.reuse ;  /* 0x00000007ff057819 */ /* 0x100fe40000011603 */
[----:B------:R-:W-:-:S09]  /*10f0*/  SHF.R.U32.HI R3, RZ, 0x8, R3 ;  /* 0x00000008ff037819 */ /* 0x000fd20000011603 */
[----:B------:R2:W-:Y:S01]  /*1100*/  LDGSTS.E.LTC128B.64 [R4+0x200], desc[UR34][R16.64], P0 ;  /* 0x0020000010047fae */ /* 0x0005e200081a1622 */
[----:B---3--:R-:W-:-:S04]  /*1110*/  IADD3 R14, P0, PT, R16, UR14, RZ ;  /* 0x0000000e100e7c10 */ /* 0x008fc8000ff1e0ff */
[----:B------:R-:W-:Y:S02]  /*1120*/  IADD3.X R15, PT, PT, R17, UR15, RZ, P0, !PT ;  /* 0x0000000f110f7c10 */ /* 0x000fe400087fe4ff */
[----:B-1----:R-:W-:-:S04]  /*1130*/  IADD3 R12, P0, PT, R14, UR14, RZ ;  /* 0x0000000e0e0c7c10 */ /* 0x002fc8000ff1e0ff */
[----:B------:R-:W-:Y:S02]  /*1140*/  IADD3.X R13, PT, PT, R15, UR15, RZ, P0, !PT ;  /* 0x0000000f0f0d7c10 */ /* 0x000fe400087fe4ff */
[----:B------:R-:W-:Y:S01]  /*1150*/  LOP3.LUT P0, RZ, R5, 0x8, RZ, 0xc0, !PT ;  /* 0x0000000805ff7812 */ /* 0x000fe2000780c0ff */
[----:B------:R-:W-:Y:S02]  /*1160*/  VIADD R5, R9, 0x20 ;  /* 0x0000002009057836 */ /* 0x000fe40000000000 */
[----:B--2---:R-:W-:-:S10]  /*1170*/  VIADD R18, R8, 0x8 ;  /* 0x0000000808127836 */ /* 0x004fd40000000000 */
[----:B------:R1:W-:Y:S01]  /*1180*/  LDGSTS.E.LTC128B.64 [R4+0x400], desc[UR34][R14.64], P0 ;  /* 0x004000000e047fae */ /* 0x0003e200081a1622 */
[----:B------:R-:W-:Y:S01]  /*1190*/  LOP3.LUT P0, RZ, R3, 0x8, RZ, 0xc0, !PT ;  /* 0x0000000803ff7812 */ /* 0x000fe2000780c0ff */
[----:B------:R-:W-:-:S12]  /*11a0*/  VIADD R3, R9, 0x30 ;  /* 0x0000003009037836 */ /* 0x000fd80000000000 */
[----:B------:R-:W-:Y:S01]  /*11b0*/  LDGSTS.E.LTC128B.64 [R4+0x600], desc[UR34][R12.64], P0 ;  /* 0x006000000c047fae */ /* 0x000fe200081a1622 */
[----:B------:R-:W-:-:S04]  /*11c0*/  ISETP.GT.AND P0, PT, R7, R8, PT ;  /* 0x000000080700720c */ /* 0x000fc80003f04270 */
[----:B------:R-:W-:Y:S02]  /*11d0*/  SEL R29, RZ, 0x1, P0 ;  /* 0x00000001ff1d7807 */ /* 0x000fe40000000000 */
[----:B------:R-:W-:-:S04]  /*11e0*/  ISETP.GT.AND P0, PT, R5, R8, PT ;  /* 0x000000080500720c */ /* 0x000fc80003f04270 */
[----:B------:R-:W-:Y:S02]  /*11f0*/  SEL R23, RZ, 0x1, P0 ;  /* 0x00000001ff177807 */ /* 0x000fe40000000000 */
[----:B------:R-:W-:-:S04]  /*1200*/  ISETP.GT.AND P0, PT, R3, R8, PT ;  /* 0x000000080300720c */ /* 0x000fc80003f04270 */
[----:B------:R-:W-:Y:S02]  /*1210*/  SEL R17, RZ, 0x1, P0 ;  /* 0x00000001ff117807 */ /* 0x000fe40000000000 */
[----:B------:R-:W-:-:S04]  /*1220*/  ISETP.GT.AND P0, PT, R9, R18, PT ;  /* 0x000000120900720c */ /* 0x000fc80003f04270 */
[----:B------:R-:W-:Y:S02]  /*1230*/  SEL R21, RZ, 0x1, P0 ;  /* 0x00000001ff157807 */ /* 0x000fe40000000000 */
[----:B------:R-:W-:-:S04]  /*1240*/  ISETP.GT.AND P0, PT, R7, R18, PT ;  /* 0x000000120700720c */ /* 0x000fc80003f04270 */
[----:B-1----:R-:W-:Y:S02]  /*1250*/  SEL R15, RZ, 0x1, P0 ;  /* 0x00000001ff0f7807 */ /* 0x002fe40000000000 */
[----:B------:R-:W-:-:S04]  /*1260*/  ISETP.GT.AND P0, PT, R5, R18, PT ;  /* 0x000000120500720c */ /* 0x000fc80003f04270 */
[----:B------:R-:W-:Y:S02]  /*1270*/  SEL R19, RZ, 0x1, P0 ;  /* 0x00000001ff137807 */ /* 0x000fe40000000000 */
[----:B------:R-:W-:-:S04]  /*1280*/  ISETP.GT.AND P0, PT, R3, R18, PT ;  /* 0x000000120300720c */ /* 0x000fc80003f04270 */
[----:B------:R-:W-:Y:S02]  /*1290*/  SEL R11, RZ, 0x1, P0 ;  /* 0x00000001ff0b7807 */ /* 0x000fe40000000000 */
[----:B------:R-:W-:-:S04]  /*12a0*/  LOP3.LUT P0, RZ, R102, 0xff, R29, 0xc8, !PT ;  /* 0x000000ff66ff7812 */ /* 0x000fc8000780c81d */
[----:B------:R-:W-:Y:S02]  /*12b0*/  SEL R22, RZ, 0x2, !P0 ;  /* 0x00000002ff167807 */ /* 0x000fe40004000000 */
[----:B------:R-:W-:Y:S02]  /*12c0*/  LOP3.LUT P0, RZ, R102, 0xff, R23, 0xc8, !PT ;  /* 0x000000ff66ff7812 */ /* 0x000fe4000780c817 */
[----:B------:R-:W-:Y:S02]  /*12d0*/  LOP3.LUT R23, R34, 0x10, RZ, 0xfc, !PT ;  /* 0x0000001022177812 */ /* 0x000fe400078efcff */
[----:B------:R-:W-:Y:S02]  /*12e0*/  SEL R20, RZ, 0x4, !P0 ;  /* 0x00000004ff147807 */ /* 0x000fe40004000000 */
[----:B------:R-:W-:Y:S02]  /*12f0*/  LOP3.LUT P0, RZ, R102, 0xff, R17, 0xc8, !PT ;  /* 0x000000ff66ff7812 */ /* 0x000fe4000780c811 */
[----:B------:R-:W-:-:S02]  /*1300*/  ISETP.GE.AND P3, PT, R23, UR17, PT ;  /* 0x0000001117007c0c */ /* 0x000fc4000bf66270 */
[----:B------:R-:W-:Y:S02]  /*1310*/  SEL R17, RZ, 0x8, !P0 ;  /* 0x00000008ff117807 */ /* 0x000fe40004000000 */
[----:B------:R-:W-:-:S04]  /*1320*/  ISETP.LE.OR P0, PT, R8, R7, !P1 ;  /* 0x000000070800720c */ /* 0x000fc80004f03670 */
[----:B------:R-:W-:Y:S02]  /*1330*/  SEL R22, R22, RZ, P0 ;  /* 0x000000ff16167207 */ /* 0x000fe40000000000 */
[----:B------:R-:W-:Y:S02]  /*1340*/  ISETP.LE.OR P0, PT, R8, R5, !P1 ;  /* 0x000000050800720c */ /* 0x000fe40004f03670 */
[----:B------:R-:W-:Y:S02]  /*1350*/  SEL R22, R22, RZ, !P3 ;  /* 0x000000ff16167207 */ /* 0x000fe40005800000 */
[----:B------:R-:W-:Y:S02]  /*1360*/  SEL R20, R20, RZ, P0 ;  /* 0x000000ff14147207 */ /* 0x000fe40000000000 */
[----:B------:R-:W-:-:S04]  /*1370*/  ISETP.LE.OR P0, PT, R8, R3, !P1 ;  /* 0x000000030800720c */ /* 0x000fc80004f03670 */
[----:B------:R-:W-:Y:S02]  /*1380*/  SEL R17, R17, RZ, P0 ;  /* 0x000000ff11117207 */ /* 0x000fe40000000000 */
[----:B------:R-:W-:Y:S02]  /*1390*/  LOP3.LUT P0, RZ, R102, 0xff, R21, 0xc8, !PT ;  /* 0x000000ff66ff7812 */ /* 0x000fe4000780c815 */
[----:B------:R-:W-:Y:S02]  /*13a0*/  LOP3.LUT R21, R34, 0x20, RZ, 0xfc, !PT ;  /* 0x0000002022157812 */ /* 0x000fe400078efcff */
[----:B------:R-:W-:Y:S02]  /*13b0*/  SEL R16, RZ, 0x100, !P0 ;  /* 0x00000100ff107807 */ /* 0x000fe40004000000 */
[----:B------:R-:W-:Y:S02]  /*13c0*/  LOP3.LUT P0, RZ, R102, 0xff, R15, 0xc8, !PT ;  /* 0x000000ff66ff7812 */ /* 0x000fe4000780c80f */
[----:B------:R-:W-:-:S02]  /*13d0*/  ISETP.GE.AND P2, PT, R21, UR17, PT ;  /* 0x0000001115007c0c */ /* 0x000fc4000bf46270 */
[----:B------:R-:W-:Y:S02]  /*13e0*/  SEL R15, RZ, 0x200, !P0 ;  /* 0x00000200ff0f7807 */ /* 0x000fe40004000000 */
[----:B------:R-:W-:Y:S02]  /*13f0*/  LOP3.LUT P0, RZ, R102, 0xff, R19, 0xc8, !PT ;  /* 0x000000ff66ff7812 */ /* 0x000fe4000780c813 */
[----:B------:R-:W-:Y:S02]  /*1400*/  LOP3.LUT R19, R34, 0x30, RZ, 0xfc, !PT ;  /* 0x0000003022137812 */ /* 0x000fe400078efcff */
[----:B------:R-:W-:Y:S02]  /*1410*/  CS2R R34, SRZ ;  /* 0x0000000000227805 */ /* 0x000fe4000001ff00 */
[----:B------:R-:W-:Y:S02]  /*1420*/  SEL R14, RZ, 0x400, !P0 ;  /* 0x00000400ff0e7807 */ /* 0x000fe40004000000 */
[----:B------:R-:W-:-:S02]  /*1430*/  LOP3.LUT P0, RZ, R102, 0xff, R11, 0xc8, !PT ;  /* 0x000000ff66ff7812 */ /* 0x000fc4000780c80b */
[----:B------:R-:W-:Y:S02]  /*1440*/  SEL R20, R20, RZ, !P2 ;  /* 0x000000ff14147207 */ /* 0x000fe40005000000 */
[----:B------:R-:W-:Y:S02]  /*1450*/  SEL R11, RZ, 0x800, !P0 ;  /* 0x00000800ff0b7807 */ /* 0x000fe40004000000 */
[----:B------:R-:W-:-:S04]  /*1460*/  IADD3 R30, P0, PT, R32, UR12, RZ ;  /* 0x0000000c201e7c10 */ /* 0x000fc8000ff1e0ff */
[----:B------:R-:W-:Y:S02]  /*1470*/  IADD3.X R31, PT, PT, R33, UR13, RZ, P0, !PT ;  /* 0x0000000d211f7c10 */ /* 0x000fe400087fe4ff */
[----:B------:R-:W-:-:S04]  /*1480*/  ISETP.LE.OR P0, PT, R18, R9, !P1 ;  /* 0x000000091200720c */ /* 0x000fc80004f03670 */
[----:B------:R-:W-:Y:S02]  /*1490*/  SEL R16, R16, RZ, P0 ;  /* 0x000000ff10107207 */ /* 0x000fe40000000000 */
[----:B------:R-:W-:Y:S02]  /*14a0*/  ISETP.LE.OR P0, PT, R18, R7, !P1 ;  /* 0x000000071200720c */ /* 0x000fe40004f03670 */
[----:B------:R-:W-:Y:S02]  /*14b0*/  SEL R16, R16, RZ, !P6 ;  /* 0x000000ff10107207 */ /* 0x000fe40007000000 */
[----:B------:R-:W-:Y:S02]  /*14c0*/  SEL R15, R15, RZ, P0 ;  /* 0x000000ff0f0f7207 */ /* 0x000fe40000000000 */
[----:B------:R-:W-:Y:S02]  /*14d0*/  ISETP.LE.OR P0, PT, R18, R5, !P1 ;  /* 0x000000051200720c */ /* 0x000fe40004f03670 */
[----:B------:R-:W-:-:S02]  /*14e0*/  SEL R15, R15, RZ, !P3 ;  /* 0x000000ff0f0f7207 */ /* 0x000fc40005800000 */
[----:B------:R-:W-:Y:S02]  /*14f0*/  SEL R14, R14, RZ, P0 ;  /* 0x000000ff0e0e7207 */ /* 0x000fe40000000000 */
[----:B------:R-:W-:Y:S02]  /*1500*/  ISETP.LE.OR P0, PT, R18, R3, !P1 ;  /* 0x000000031200720c */ /* 0x000fe40004f03670 */
[----:B------:R-:W-:Y:S02]  /*1510*/  ISETP.GE.AND P1, PT, R19, UR17, PT ;  /* 0x0000001113007c0c */ /* 0x000fe4000bf26270 */
[----:B------:R-:W-:Y:S02]  /*1520*/  SEL R11, R11, RZ, P0 ;  /* 0x000000ff0b0b7207 */ /* 0x000fe40000000000 */
[----:B------:R-:W-:Y:S02]  /*1530*/  SEL R17, R17, RZ, !P1 ;  /* 0x000000ff11117207 */ /* 0x000fe40004800000 */
[----:B------:R-:W-:-:S02]  /*1540*/  ISETP.GE.AND P0, PT, R8, UR30, PT ;  /* 0x0000001e08007c0c */ /* 0x000fc4000bf06270 */
[----:B------:R-:W-:Y:S02]  /*1550*/  SEL R14, R14, RZ, !P2 ;  /* 0x000000ff0e0e7207 */ /* 0x000fe40005000000 */
[----:B------:R-:W-:Y:S02]  /*1560*/  SEL R19, R22, RZ, !P0 ;  /* 0x000000ff16137207 */ /* 0x000fe40004000000 */
[----:B------:R-:W-:Y:S02]  /*1570*/  SEL R20, R20, RZ, !P0 ;  /* 0x000000ff14147207 */ /* 0x000fe40004000000 */
[----:B------:R-:W-:Y:S02]  /*1580*/  SEL R17, R17, RZ, !P0 ;  /* 0x000000ff11117207 */ /* 0x000fe40004000000 */
[----:B------:R-:W-:Y:S02]  /*1590*/  ISETP.GE.AND P0, PT, R18, UR30, PT ;  /* 0x0000001e12007c0c */ /* 0x000fe4000bf06270 */
[----:B------:R-:W-:-:S02]  /*15a0*/  IADD3 R19, PT, PT, R20, R19, R24 ;  /* 0x0000001314137210 */ /* 0x000fc40007ffe018 */
[----:B------:R-:W-:Y:S02]  /*15b0*/  SEL R16, R16, RZ, !P0 ;  /* 0x000000ff10107207 */ /* 0x000fe40004000000 */
[----:B------:R-:W-:Y:S02]  /*15c0*/  SEL R11, R11, RZ, !P1 ;  /* 0x000000ff0b0b7207 */ /* 0x000fe40004800000 */
[----:B------:R-:W-:Y:S02]  /*15d0*/  SEL R15, R15, RZ, !P0 ;  /* 0x000000ff0f0f7207 */ /* 0x000fe40004000000 */
[----:B------:R-:W-:Y:S02]  /*15e0*/  SEL R14, R14, RZ, !P0 ;  /* 0x000000ff0e0e7207 */ /* 0x000fe40004000000 */
[----:B------:R-:W-:Y:S02]  /*15f0*/  IADD3 R16, PT, PT, R16, R17, R19 ;  /* 0x0000001110107210 */ /* 0x000fe40007ffe013 */
[----:B------:R-:W-:-:S02]  /*1600*/  SEL R11, R11, RZ, !P0 ;  /* 0x000000ff0b0b7207 */ /* 0x000fc40004000000 */
[----:B------:R-:W-:-:S05]  /*1610*/  IADD3 R14, PT, PT, R14, R15, R16 ;  /* 0x0000000f0e0e7210 */ /* 0x000fca0007ffe010 */
[----:B------:R-:W-:Y:S02]  /*1620*/  IMAD.IADD R14, R14, 0x1, R11 ;  /* 0x000000010e0e7824 */ /* 0x000fe400078e020b */
[----:B------:R-:W-:-:S03]  /*1630*/  IMAD.SHL.U32 R11, R101, 0x4, RZ ;  /* 0x00000004650b7824 */ /* 0x000fc600078e00ff */
[----:B------:R-:W-:Y:S02]  /*1640*/  SEL R14, R14, RZ, P4 ;  /* 0x000000ff0e0e7207 */ /* 0x000fe40002000000 */
[----:B------:R-:W-:Y:S02]  /*1650*/  LOP3.LUT R11, R11, 0x4, RZ, 0xc0, !PT ;  /* 0x000000040b0b7812 */ /* 0x000fe400078ec0ff */
[----:B------:R-:W-:Y:S01]  /*1660*/  ISETP.GE.AND P4, PT, R110, UR16, PT ;  /* 0x000000106e007c0c */ /* 0x000fe2000bf86270 */
[----:B------:R-:W-:Y:S01]  /*1670*/  IMAD.SHL.U32 R15, R14, 0x8, RZ ;  /* 0x000000080e0f7824 */ /* 0x000fe200078e00ff */
[----:B------:R-:W-:Y:S02]  /*1680*/  LOP3.LUT R16, R11, 0x3, R26, 0xf8, !PT ;  /* 0x000000030b107812 */ /* 0x000fe400078ef81a */
[----:B------:R-:W-:Y:S02]  /*1690*/  SHF.R.U32.HI R11, RZ, 0x3, R86 ;  /* 0x00000003ff0b7819 */ /* 0x000fe40000011656 */
[----:B------:R-:W-:-:S02]  /*16a0*/  LOP3.LUT R16, R16, R27, RZ, 0x3c, !PT ;  /* 0x0000001b10107212 */ /* 0x000fc400078e3cff */
[----:B------:R-:W-:Y:S01]  /*16b0*/  LOP3.LUT P0, RZ, R15, 0x8, RZ, 0xc0, !PT ;  /* 0x000000080fff7812 */ /* 0x000fe2000780c0ff */
[----:B------:R-:W-:Y:S02]  /*16c0*/  IMAD.SHL.U32 R15, R14, 0x4, RZ ;  /* 0x000000040e0f7824 */ /* 0x000fe400078e00ff */
[----:B------:R-:W-:Y:S01]  /*16d0*/  IMAD R11, R16, 0x2, R11 ;  /* 0x00000002100b7824 */ /* 0x000fe200078e020b */
[----:B------:R-:W-:-:S04]  /*16e0*/  SHF.R.U32.HI R16, RZ, 0x3, R101 ;  /* 0x00000003ff107819 */ /* 0x000fc80000011665 */
[----:B------:R-:W-:-:S05]  /*16f0*/  LOP3.LUT R16, R11, 0x4, R16, 0x78, !PT ;  /* 0x000000040b107812 */ /* 0x000fca00078e7810 */
[----:B------:R-:W-:-:S05]  /*1700*/  IMAD R117, R25, 0x40, R16 ;  /* 0x0000004019757824 */ /* 0x000fca00078e0210 */
[----:B------:R-:W-:-:S05]  /*1710*/  LEA R11, R117, UR29, 0x3 ;  /* 0x0000001d750b7c11 */ /* 0x000fca000f8e18ff */
[----:B------:R-:W-:Y:S01]  /*1720*/  LDGSTS.E.LTC128B.64 [R11+0x6000], desc[UR34][R32.64], P0 ;  /* 0x06000000200b7fae */ /* 0x000fe200081a1622 */
[----:B------:R-:W-:Y:S01]  /*1730*/  LOP3.LUT P0, RZ, R15, 0x8, RZ, 0xc0, !PT ;  /* 0x000000080fff7812 */ /* 0x000fe2000780c0ff */
[----:B------:R-:W-:-:S12]  /*1740*/  IMAD.SHL.U32 R15, R14, 0x2, RZ ;  /* 0x000000020e0f7824 */ /* 0x000fd800078e00ff */
[----:B------:R-:W-:Y:S01]  /*1750*/  LDGSTS.E.LTC128B.64 [R11+0x6080], desc[UR34][R32.64+0x80], P0 ;  /* 0x06080080200b7fae */ /* 0x000fe200081a1622 */
[----:B------:R-:W-:Y:S02]  /*1760*/  LOP3.LUT P0, RZ, R15, 0x8, RZ, 0xc0, !PT ;  /* 0x000000080fff7812 */ /* 0x000fe4000780c0ff */
[----:B------:R-:W-:-:S11]  /*1770*/  SHF.R.U32.HI R15, RZ, 0x5, R14 ;  /* 0x00000005ff0f7819 */ /* 0x000fd6000001160e */
[----:B------:R-:W-:Y:S01]  /*1780*/  LDGSTS.E.LTC128B.64 [R11+0x6100], desc[UR34][R32.64+0x100], P0 ;  /* 0x06100100200b7fae */ /* 0x000fe200081a1622 */
[----:B------:R-:W-:-:S13]  /*1790*/  LOP3.LUT P0, RZ, R14, 0x8, RZ, 0xc0, !PT ;  /* 0x000000080eff7812 */ /* 0x000fda000780c0ff */
[----:B------:R1:W-:Y:S01]  /*17a0*/  LDGSTS.E.LTC128B.64 [R11+0x6180], desc[UR34][R32.64+0x180], P0 ;  /* 0x06180180200b7fae */ /* 0x0003e200081a1622 */
[----:B------:R-:W-:Y:S02]  /*17b0*/  LOP3.LUT P0, RZ, R15, 0x8, RZ, 0xc0, !PT ;  /* 0x000000080fff7812 */ /* 0x000fe4000780c0ff */
[----:B------:R-:W-:-:S11]  /*17c0*/  SHF.R.U32.HI R15, RZ, 0x6, R14 ;  /* 0x00000006ff0f7819 */ /* 0x000fd6000001160e */
[----:B------:R-:W-:Y:S01]  /*17d0*/  LDGSTS.E.LTC128B.64 [R11+0x7000], desc[UR34][R30.64], P0 ;  /* 0x070000001e0b7fae */ /* 0x000fe200081a1622 */
[----:B------:R-:W-:Y:S02]  /*17e0*/  LOP3.LUT P0, RZ, R15, 0x8, RZ, 0xc0, !PT ;  /* 0x000000080fff7812 */ /* 0x000fe4000780c0ff */
[--C-:B------:R-:W-:Y:S02]  /*17f0*/  SHF.R.U32.HI R15, RZ, 0x7, R14.reuse ;  /* 0x00000007ff0f7819 */ /* 0x100fe4000001160e */
[----:B------:R-:W-:Y:S02]  /*1800*/  SHF.R.U32.HI R14, RZ, 0x8, R14 ;  /* 0x00000008ff0e7819 */ /* 0x000fe4000001160e */
[----:B-1----:R-:W-:-:S07]  /*1810*/  CS2R R32, SRZ ;  /* 0x0000000000207805 */ /* 0x002fce000001ff00 */
[----:B------:R-:W-:Y:S01]  /*1820*/  LDGSTS.E.LTC128B.64 [R11+0x7080], desc[UR34][R30.64+0x80], P0 ;  /* 0x070800801e0b7fae */ /* 0x000fe200081a1622 */
[----:B------:R-:W-:-:S13]  /*1830*/  LOP3.LUT P0, RZ, R15, 0x8, RZ, 0xc0, !PT ;  /* 0x000000080fff7812 */ /* 0x000fda000780c0ff */
[----:B------:R-:W-:Y:S01]  /*1840*/  LDGSTS.E.LTC128B.64 [R11+0x7100], desc[UR34][R30.64+0x100], P0 ;  /* 0x071001001e0b7fae */ /* 0x000fe200081a1622 */
[----:B------:R-:W-:Y:S01]  /*1850*/  LOP3.LUT P0, RZ, R14, 0x8, RZ, 0xc0, !PT ;  /* 0x000000080eff7812 */ /* 0x000fe2000780c0ff */
[----:B------:R-:W-:-:S12]  /*1860*/  VIADD R14, R28, 0x10 ;  /* 0x000000101c0e7836 */ /* 0x000fd80000000000 */
[----:B------:R-:W-:Y:S01]  /*1870*/  LDGSTS.E.LTC128B.64 [R11+0x7180], desc[UR34][R30.64+0x180], P0 ;  /* 0x071801801e0b7fae */ /* 0x000fe200081a1622 */
[----:B------:R-:W-:-:S03]  /*1880*/  ISETP.GE.AND P0, PT, R14, UR30, PT ;  /* 0x0000001e0e007c0c */ /* 0x000fc6000bf06270 */
[----:B------:R-:W0:Y:S01]  /*1890*/  LDGDEPBAR ;  /* 0x00000000000079af */ /* 0x000e220000000000 */
[----:B------:R-:W-:Y:S02]  /*18a0*/  SEL R20, RZ, 0x2, P0 ;  /* 0x00000002ff147807 */ /* 0x000fe40000000000 */
[----:B------:R-:W-:Y:S02]  /*18b0*/  SEL R19, RZ, 0x4, P0 ;  /* 0x00000004ff137807 */ /* 0x000fe40000000000 */
[----:B------:R-:W-:Y:S02]  /*18c0*/  SEL R18, RZ, 0x8, P0 ;  /* 0x00000008ff127807 */ /* 0x000fe40000000000 */
[----:B------:R-:W-:Y:S02]  /*18d0*/  SEL R17, RZ, 0x100, P0 ;  /* 0x00000100ff117807 */ /* 0x000fe40000000000 */
[----:B------:R-:W-:Y:S02]  /*18e0*/  SEL R16, RZ, 0x200, P0 ;  /* 0x00000200ff107807 */ /* 0x000fe40000000000 */
[----:B------:R-:W-:-:S02]  /*18f0*/  SEL R15, RZ, 0x400, P0 ;  /* 0x00000400ff0f7807 */ /* 0x000fc40000000000 */
[----:B------:R-:W-:Y:S02]  /*1900*/  SEL R14, RZ, 0x800, P0 ;  /* 0x00000800ff0e7807 */ /* 0x000fe40000000000 */
[----:B------:R-:W-:Y:S02]  /*1910*/  ISETP.LT.AND P0, PT, R111, UR16, !P0 ;  /* 0x000000106f007c0c */ /* 0x000fe4000c701270 */
[----:B------:R-:W-:Y:S02]  /*1920*/  SEL R20, R20, RZ, !P4 ;  /* 0x000000ff14147207 */ /* 0x000fe40006000000 */
[----:B------:R-:W-:Y:S02]  /*1930*/  SEL R21, RZ, 0x1, !P0 ;  /* 0x00000001ff157807 */ /* 0x000fe40004000000 */
[----:B------:R-:W-:Y:S02]  /*1940*/  ISETP.GE.AND P0, PT, R109, UR16, PT ;  /* 0x000000106d007c0c */ /* 0x000fe4000bf06270 */
[----:B------:R-:W-:-:S02]  /*1950*/  ISETP.GE.AND P4, PT, R108, UR16, PT ;  /* 0x000000106c007c0c */ /* 0x000fc4000bf86270 */
[----:B------:R-:W-:Y:S02]  /*1960*/  SEL R19, R19, RZ, !P0 ;  /* 0x000000ff13137207 */ /* 0x000fe40004000000 */
[----:B------:R-:W-:Y:S02]  /*1970*/  ISETP.GE.AND P0, PT, R107, UR16, PT ;  /* 0x000000106b007c0c */ /* 0x000fe4000bf06270 */
[----:B------:R-:W-:Y:S02]  /*1980*/  SEL R18, R18, RZ, !P4 ;  /* 0x000000ff12127207 */ /* 0x000fe40006000000 */
[----:B------:R-:W-:Y:S02]  /*1990*/  ISETP.GE.AND P4, PT, R106, UR16, PT ;  /* 0x000000106a007c0c */ /* 0x000fe4000bf86270 */
[----:B------:R-:W-:Y:S02]  /*19a0*/  SEL R17, R17, RZ, !P0 ;  /* 0x000000ff11117207 */ /* 0x000fe40004000000 */
[----:B------:R-:W-:-:S02]  /*19b0*/  IADD3 R19, PT, PT, R19, R20, R21 ;  /* 0x0000001413137210 */ /* 0x000fc40007ffe015 */
[----:B------:R-:W-:Y:S02]  /*19c0*/  ISETP.GE.AND P0, PT, R105, UR16, PT ;  /* 0x0000001069007c0c */ /* 0x000fe4000bf06270 */
[----:B------:R-:W-:Y:S02]  /*19d0*/  SEL R16, R16, RZ, !P4 ;  /* 0x000000ff10107207 */ /* 0x000fe40006000000 */
[----:B------:R-:W-:Y:S02]  /*19e0*/  IADD3 R17, PT, PT, R17, R18, R19 ;  /* 0x0000001211117210 */ /* 0x000fe40007ffe013 */
[----:B------:R-:W-:Y:S02]  /*19f0*/  ISETP.GE.AND P4, PT, R104, UR16, PT ;  /* 0x0000001068007c0c */ /* 0x000fe4000bf86270 */
[----:B------:R-:W-:Y:S02]  /*1a00*/  SEL R15, R15, RZ, !P0 ;  /* 0x000000ff0f0f7207 */ /* 0x000fe40004000000 */
[----:B------:R-:W-:-:S02]  /*1a10*/  SEL R14, R14, RZ, !P4 ;  /* 0x000000ff0e0e7207 */ /* 0x000fc40006000000 */
[----:B------:R-:W-:Y:S02]  /*1a20*/  IADD3 R15, PT, PT, R15, R16, R17 ;  /* 0x000000100f0f7210 */ /* 0x000fe40007ffe011 */
[----:B------:R-:W-:-:S03]  /*1a30*/  PLOP3.LUT P0, PT, PT, PT, UP0, 0x40, 0x4 ;  /* 0x000000000004781c */ /* 0x000fc60003f0e808 */
[----:B------:R-:W-:-:S05]  /*1a40*/  IMAD.IADD R14, R15, 0x1, R14 ;  /* 0x000000010f0e7824 */ /* 0x000fca00078e020e */
[----:B------:R-:W-:Y:S02]  /*1a50*/  SEL R14, R14, RZ, !P0 ;  /* 0x000000ff0e0e7207 */ /* 0x000fe40004000000 */
[----:B------:R-:W-:-:S03]  /*1a60*/  IADD3 R22, P0, PT, R12, UR10, RZ ;  /* 0x0000000a0c167c10 */ /* 0x000fc6000ff1e0ff */
[----:B------:R-:W-:Y:S01]  /*1a70*/  IMAD.SHL.U32 R12, R14, 0x8, RZ ;  /* 0x000000080e0c7824 */ /* 0x000fe200078e00ff */
[----:B------:R-:W-:Y:S02]  /*1a80*/  IADD3.X R23, PT, PT, R13, UR11, RZ, P0, !PT ;  /* 0x0000000b0d177c10 */ /* 0x000fe400087fe4ff */
[----:B------:R-:W-:-:S04]  /*1a90*/  IADD3 R20, P0, PT, R22, UR14, RZ ;  /* 0x0000000e16147c10 */ /* 0x000fc8000ff1e0ff */
[----:B------:R-:W-:Y:S02]  /*1aa0*/  IADD3.X R21, PT, PT, R23, UR15, RZ, P0, !PT ;  /* 0x0000000f17157c10 */ /* 0x000fe400087fe4ff */
[----:B------:R-:W-:Y:S01]  /*1ab0*/  LOP3.LUT P0, RZ, R12, 0x8, RZ, 0xc0, !PT ;  /* 0x000000080cff7812 */ /* 0x000fe2000780c0ff */
[----:B------:R-:W-:-:S12]  /*1ac0*/  IMAD.SHL.U32 R12, R14, 0x4, RZ ;  /* 0x000000040e0c7824 */ /* 0x000fd800078e00ff */
[----:B------:R1:W-:Y:S01]  /*1ad0*/  LDGSTS.E.LTC128B.64 [R6+0x2000], desc[UR34][R22.64], P0 ;  /* 0x0200000016067fae */ /* 0x0003e200081a1622 */
[----:B------:R-:W-:Y:S01]  /*1ae0*/  LOP3.LUT P0, RZ, R12, 0x8, RZ, 0xc0, !PT ;  /* 0x000000080cff7812 */ /* 0x000fe2000780c0ff */
[----:B------:R-:W-:-:S12]  /*1af0*/  IMAD.SHL.U32 R12, R14, 0x2, RZ ;  /* 0x000000020e0c7824 */ /* 0x000fd800078e00ff */
[----:B------:R-:W-:Y:S01]  /*1b00*/  LDGSTS.E.LTC128B.64 [R6+0x2200], desc[UR34][R20.64], P0 ;  /* 0x0220000014067fae */ /* 0x000fe200081a1622 */
[----:B------:R-:W-:-:S04]  /*1b10*/  IADD3 R18, P0, PT, R20, UR14, RZ ;  /* 0x0000000e14127c10 */ /* 0x000fc8000ff1e0ff */
[----:B------:R-:W-:Y:S02]  /*1b20*/  IADD3.X R19, PT, PT, R21, UR15, RZ, P0, !PT ;  /* 0x0000000f15137c10 */ /* 0x000fe400087fe4ff */
[----:B------:R-:W-:-:S04]  /*1b30*/  IADD3 R16, P0, PT, R18, UR14, RZ ;  /* 0x0000000e12107c10 */ /* 0x000fc8000ff1e0ff */
[----:B------:R-:W-:Y:S02]  /*1b40*/  IADD3.X R17, PT, PT, R19, UR15, RZ, P0, !PT ;  /* 0x0000000f13117c10 */ /* 0x000fe400087fe4ff */
[----:B------:R-:W-:Y:S02]  /*1b50*/  LOP3.LUT P0, RZ, R12, 0x8, RZ, 0xc0, !PT ;  /* 0x000000080cff7812 */ /* 0x000fe4000780c0ff */
[----:B------:R-:W-:-:S11]  /*1b60*/  SHF.R.U32.HI R12, RZ, 0x5, R14 ;  /* 0x00000005ff0c7819 */ /* 0x000fd6000001160e */
[----:B------:R-:W-:Y:S01]  /*1b70*/  LDGSTS.E.LTC128B.64 [R6+0x2400], desc[UR34][R18.64], P0 ;  /* 0x0240000012067fae */ /* 0x000fe200081a1622 */
[----:B------:R-:W-:-:S13]  /*1b80*/  LOP3.LUT P0, RZ, R14, 0x8, RZ, 0xc0, !PT ;  /* 0x000000080eff7812 */ /* 0x000fda000780c0ff */
[----:B------:R2:W-:Y:S01]  /*1b90*/  LDGSTS.E.LTC128B.64 [R6+0x2600], desc[UR34][R16.64], P0 ;  /* 0x0260000010067fae */ /* 0x0005e200081a1622 */
[----:B------:R-:W-:-:S04]  /*1ba0*/  IADD3 R24, P0, PT, R16, UR14, RZ ;  /* 0x0000000e10187c10 */ /* 0x000fc8000ff1e0ff */
[----:B------:R-:W-:Y:S02]  /*1bb0*/  IADD3.X R25, PT, PT, R17, UR15, RZ, P0, !PT ;  /* 0x0000000f11197c10 */ /* 0x000fe400087fe4ff */
[----:B-1----:R-:W-:-:S04]  /*1bc0*/  IADD3 R22, P0, PT, R24, UR14, RZ ;  /* 0x0000000e18167c10 */ /* 0x002fc8000ff1e0ff */
[----:B------:R-:W-:Y:S02]  /*1bd0*/  IADD3.X R23, PT, PT, R25, UR15, RZ, P0, !PT ;  /* 0x0000000f19177c10 */ /* 0x000fe400087fe4ff */
[----:B------:R-:W-:Y:S02]  /*1be0*/  LOP3.LUT P0, RZ, R12, 0x8, RZ, 0xc0, !PT ;  /* 0x000000080cff7812 */ /* 0x000fe4000780c0ff */
[----:B------:R-:W-:-:S11]  /*1bf0*/  SHF.R.U32.HI R12, RZ, 0x6, R14 ;  /* 0x00000006ff0c7819 */ /* 0x000fd6000001160e */
[----:B------:R-:W-:Y:S01]  /*1c00*/  LDGSTS.E.LTC128B.64 [R4+0x2000], desc[UR34][R24.64], P0 ;  /* 0x0200000018047fae */ /* 0x000fe200081a1622 */
[----:B------:R-:W-:Y:S01]  /*1c10*/  LOP3.LUT P0, RZ, R12, 0x8, RZ, 0xc0, !PT ;  /* 0x000000080cff7812 */ /* 0x000fe2000780c0ff */
[----:B--2---:R-:W-:Y:S01]  /*1c20*/  VIADD R16, R8, 0x18 ;  /* 0x0000001808107836 */ /* 0x004fe20000000000 */
[--C-:B------:R-:W-:Y:S02]  /*1c30*/  SHF.R.U32.HI R6, RZ, 0x7, R14.reuse ;  /* 0x00000007ff067819 */ /* 0x100fe4000001160e */
[----:B------:R-:W-:-:S09]  /*1c40*/  SHF.R.U32.HI R14, RZ, 0x8, R14 ;  /* 0x00000008ff0e7819 */ /* 0x000fd2000001160e */
[----:B------:R-:W-:Y:S01]  /*1c50*/  LDGSTS.E.LTC128B.64 [R4+0x2200], desc[UR34][R22.64], P0 ;  /* 0x0220000016047fae */ /* 0x000fe200081a1622 */
[----:B------:R-:W-:-:S04]  /*1c60*/  IADD3 R20, P0, PT, R22, UR14, RZ ;  /* 0x0000000e16147c10 */ /* 0x000fc8000ff1e0ff */
[----:B------:R-:W-:Y:S02]  /*1c70*/  IADD3.X R21, PT, PT, R23, UR15, RZ, P0, !PT ;  /* 0x0000000f17157c10 */ /* 0x000fe400087fe4ff */
[----:B------:R-:W-:-:S04]  /*1c80*/  IADD3 R12, P0, PT, R20, UR14, RZ ;  /* 0x0000000e140c7c10 */ /* 0x000fc8000ff1e0ff */
[----:B------:R-:W-:Y:S02]  /*1c90*/  IADD3.X R13, PT, PT, R21, UR15, RZ, P0, !PT ;  /* 0x0000000f150d7c10 */ /* 0x000fe400087fe4ff */
[----:B------:R-:W-:-:S13]  /*1ca0*/  LOP3.LUT P0, RZ, R6, 0x8, RZ, 0xc0, !PT ;  /* 0x0000000806ff7812 */ /* 0x000fda000780c0ff */
[----:B------:R1:W-:Y:S01]  /*1cb0*/  LDGSTS.E.LTC128B.64 [R4+0x2400], desc[UR34][R20.64], P0 ;  /* 0x0240000014047fae */ /* 0x0003e200081a1622 */
[----:B------:R-:W-:-:S13]  /*1cc0*/  LOP3.LUT P0, RZ, R14, 0x8, RZ, 0xc0, !PT ;  /* 0x000000080eff7812 */ /* 0x000fda000780c0ff */
[----:B------:R2:W-:Y:S01]  /*1cd0*/  LDGSTS.E.LTC128B.64 [R4+0x2600], desc[UR34][R12.64], P0 ;  /* 0x026000000c047fae */ /* 0x0005e200081a1622 */
[----:B------:R-:W-:-:S04]  /*1ce0*/  ISETP.GT.AND P0, PT, R7, R2, PT ;  /* 0x000000020700720c */ /* 0x000fc80003f04270 */
[----:B------:R-:W-:Y:S02]  /*1cf0*/  SEL R19, RZ, 0x1, P0 ;  /* 0x00000001ff137807 */ /* 0x000fe40000000000 */
[----:B------:R-:W-:-:S04]  /*1d00*/  ISETP.GT.AND P0, PT, R5, R2, PT ;  /* 0x000000020500720c */ /* 0x000fc80003f04270 */
[----:B------:R-:W-:Y:S02]  /*1d10*/  SEL R27, RZ, 0x1, P0 ;  /* 0x00000001ff1b7807 */ /* 0x000fe40000000000 */
[----:B------:R-:W-:Y:S02]  /*1d20*/  ISETP.GT.AND P0, PT, R3, R2, PT ;  /* 0x000000020300720c */ /* 0x000fe40003f04270 */
[----:B-1----:R-:W-:Y:S02]  /*1d30*/  SEL R20, RZ, 0x1, !P5 ;  /* 0x00000001ff147807 */ /* 0x002fe40006800000 */
[----:B------:R-:W-:Y:S02]  /*1d40*/  SEL R17, RZ, 0x1, P0 ;  /* 0x00000001ff117807 */ /* 0x000fe40000000000 */
[----:B------:R-:W-:Y:S02]  /*1d50*/  ISETP.GT.AND P0, PT, R9, R16, PT ;  /* 0x000000100900720c */ /* 0x000fe40003f04270 */
[----:B------:R-:W-:-:S02]  /*1d60*/  ISETP.NE.AND P5, PT, R10, RZ, PT ;  /* 0x000000ff0a00720c */ /* 0x000fc40003fa5270 */
[----:B------:R-:W-:Y:S02]  /*1d70*/  SEL R15, RZ, 0x1, P0 ;  /* 0x00000001ff0f7807 */ /* 0x000fe40000000000 */
[----:B------:R-:W-:-:S04]  /*1d80*/  ISETP.GT.AND P0, PT, R7, R16, PT ;  /* 0x000000100700720c */ /* 0x000fc80003f04270 */
[----:B------:R-:W-:Y:S02]  /*1d90*/  SEL R25, RZ, 0x1, P0 ;  /* 0x00000001ff197807 */ /* 0x000fe40000000000 */
[----:B------:R-:W-:-:S04]  /*1da0*/  ISETP.GT.AND P0, PT, R5, R16, PT ;  /* 0x000000100500720c */ /* 0x000fc80003f04270 */
[----:B------:R-:W-:Y:S02]  /*1db0*/  SEL R23, RZ, 0x1, P0 ;  /* 0x00000001ff177807 */ /* 0x000fe40000000000 */
[----:B------:R-:W-:-:S04]  /*1dc0*/  ISETP.GT.AND P0, PT, R3, R16, PT ;  /* 0x000000100300720c */ /* 0x000fc80003f04270 */
[----:B------:R-:W-:Y:S02]  /*1dd0*/  SEL R21, RZ, 0x1, P0 ;  /* 0x00000001ff157807 */ /* 0x000fe40000000000 */
[----:B------:R-:W-:-:S04]  /*1de0*/  LOP3.LUT P0, RZ, R102, 0xff, R19, 0xc8, !PT ;  /* 0x000000ff66ff7812 */ /* 0x000fc8000780c813 */
[----:B------:R-:W-:Y:S02]  /*1df0*/  SEL R19, RZ, 0x2, !P0 ;  /* 0x00000002ff137807 */ /* 0x000fe40004000000 */
        /* <DEDUP_REMOVED lines=11> */
[----:B--2---:R-:W-:Y:S02]  /*1eb0*/  SEL R4, RZ, 0x800, !P0 ;  /* 0x00000800ff047807 */ /* 0x004fe40004000000 */
[----:B------:R-:W-:-:S04]  /*1ec0*/  ISETP.NE.AND P0, PT, R102, RZ, PT ;  /* 0x000000ff6600720c */ /* 0x000fc80003f05270 */
[----:B------:R-:W-:-:S04]  /*1ed0*/  ISETP.LE.OR P0, PT, R2, R7, !P0 ;  /* 0x000000070200720c */ /* 0x000fc80004703670 */
[----:B------:R-:W-:Y:S02]  /*1ee0*/  SEL R19, R19, RZ, P0 ;  /* 0x000000ff13137207 */ /* 0x000fe40000000000 */
[----:B------:R-:W-:Y:S02]  /*1ef0*/  ISETP.NE.AND P0, PT, R102, RZ, PT ;  /* 0x000000ff6600720c */ /* 0x000fe40003f05270 */
[----:B------:R-:W-:Y:S02]  /*1f00*/  SEL R19, R19, RZ, !P3 ;  /* 0x000000ff13137207 */ /* 0x000fe40005800000 */
        /* <DEDUP_REMOVED lines=22> */
[----:B------:R-:W-:Y:S02]  /*2070*/  IADD3 R22, P0, PT, R30, UR8, RZ ;  /* 0x000000081e167c10 */ /* 0x000fe4000ff1e0ff */
[----:B------:R-:W-:Y:S02]  /*2080*/  SEL R4, R4, RZ, !P1 ;  /* 0x000000ff04047207 */ /* 0x000fe40004800000 */
[----:B------:R-:W-:Y:S02]  /*2090*/  IADD3.X R23, PT, PT, R31, UR9, RZ, P0, !PT ;  /* 0x000000091f177c10 */ /* 0x000fe400087fe4ff */
[----:B------:R-:W-:-:S04]  /*20a0*/  ISETP.GE.AND P0, PT, R2, UR30, PT ;  /* 0x0000001e02007c0c */ /* 0x000fc8000bf06270 */
[----:B------:R-:W-:Y:S02]  /*20b0*/  SEL R19, R19, RZ, !P0 ;  /* 0x000000ff13137207 */ /* 0x000fe40004000000 */
[----:B------:R-:W-:Y:S02]  /*20c0*/  SEL R18, R18, RZ, !P0 ;  /* 0x000000ff12127207 */ /* 0x000fe40004000000 */
[----:B------:R-:W-:Y:S02]  /*20d0*/  SEL R17, R17, RZ, !P0 ;  /* 0x000000ff11117207 */ /* 0x000fe40004000000 */
[----:B------:R-:W-:Y:S01]  /*20e0*/  ISETP.GE.AND P0, PT, R16, UR30, PT ;  /* 0x0000001e10007c0c */ /* 0x000fe2000bf06270 */
[----:B------:R-:W-:Y:S01]  /*20f0*/  VIADD R16, R8, 0x28 ;  /* 0x0000002808107836 */ /* 0x000fe20000000000 */
[----:B------:R-:W-:Y:S02]  /*2100*/  IADD3 R18, PT, PT, R18, R19, R20 ;  /* 0x0000001312127210 */ /* 0x000fe40007ffe014 */
[----:B------:R-:W-:-:S02]  /*2110*/  SEL R2, R15, RZ, !P0 ;  /* 0x000000ff0f027207 */ /* 0x000fc40004000000 */
[----:B------:R-:W-:Y:S02]  /*2120*/  SEL R14, R14, RZ, !P0 ;  /* 0x000000ff0e0e7207 */ /* 0x000fe40004000000 */
[----:B------:R-:W-:Y:S02]  /*2130*/  SEL R15, R6, RZ, !P0 ;  /* 0x000000ff060f7207 */ /* 0x000fe40004000000 */
[----:B------:R-:W-:Y:S02]  /*2140*/  IADD3 R2, PT, PT, R2, R17, R18 ;  /* 0x0000001102027210 */ /* 0x000fe40007ffe012 */
[----:B------:R-:W-:Y:S02]  /*2150*/  SEL R4, R4, RZ, !P0 ;  /* 0x000000ff04047207 */ /* 0x000fe40004000000 */
[----:B------:R-:W-:Y:S02]  /*2160*/  IADD3 R15, PT, PT, R15, R14, R2 ;  /* 0x0000000e0f0f7210 */ /* 0x000fe40007ffe002 */
[----:B------:R-:W-:Y:S01]  /*2170*/  PLOP3.LUT P0, PT, PT, PT, UP0, 0x40, 0x4 ;  /* 0x000000000004781c */ /* 0x000fe20003f0e808 */
[----:B------:R-:W-:-:S02]  /*2180*/  UISETP.GE.AND UP0, UPT, UR25, 0x1, UPT ;  /* 0x000000011900788c */ /* 0x000fc4000bf06270 */
[----:B------:R-:W-:-:S05]  /*2190*/  IMAD.IADD R2, R15, 0x1, R4 ;  /* 0x000000010f027824 */ /* 0x000fca00078e0204 */
[----:B------:R-:W-:Y:S02]  /*21a0*/  SEL R2, R2, RZ, !P0 ;  /* 0x000000ff02027207 */ /* 0x000fe40004000000 */
[----:B------:R-:W-:-:S03]  /*21b0*/  IADD3 R30, P0, PT, R22, UR12, RZ ;  /* 0x0000000c161e7c10 */ /* 0x000fc6000ff1e0ff */
[----:B------:R-:W-:Y:S01]  /*21c0*/  IMAD.SHL.U32 R4, R2, 0x8, RZ ;  /* 0x0000000802047824 */ /* 0x000fe200078e00ff */
[----:B------:R-:W-:-:S04]  /*21d0*/  IADD3.X R31, PT, PT, R23, UR13, RZ, P0, !PT ;  /* 0x0000000d171f7c10 */ /* 0x000fc800087fe4ff */
[----:B------:R-:W-:Y:S01]  /*21e0*/  LOP3.LUT P0, RZ, R4, 0x8, RZ, 0xc0, !PT ;  /* 0x0000000804ff7812 */ /* 0x000fe2000780c0ff */
[----:B------:R-:W-:-:S12]  /*21f0*/  IMAD.SHL.U32 R4, R2, 0x4, RZ ;  /* 0x0000000402047824 */ /* 0x000fd800078e00ff */
        /* <DEDUP_REMOVED lines=9> */
[----:B------:R-:W-:-:S04]  /*2290*/  ISETP.GT.AND P0, PT, R7, R122, PT ;  /* 0x0000007a0700720c */ /* 0x000fc80003f04270 */
[----:B------:R-:W-:Y:S02]  /*22a0*/  SEL R21, RZ, 0x1, P0 ;  /* 0x00000001ff157807 */ /* 0x000fe40000000000 */
[----:B------:R-:W-:Y:S02]  /*22b0*/  LOP3.LUT P0, RZ, R4, 0x8, RZ, 0xc0, !PT ;  /* 0x0000000804ff7812 */ /* 0x000fe4000780c0ff */
[----:B------:R-:W-:-:S11]  /*22c0*/  SHF.R.U32.HI R4, RZ, 0x6, R2 ;  /* 0x00000006ff047819 */ /* 0x000fd60000011602 */
[----:B------:R-:W-:Y:S01]  /*22d0*/  LDGSTS.E.LTC128B.64 [R11+0x9000], desc[UR34][R30.64], P0 ;  /* 0x090000001e0b7fae */ /* 0x000fe200081a1622 */
[----:B------:R-:W-:Y:S02]  /*22e0*/  LOP3.LUT P0, RZ, R4, 0x8, RZ, 0xc0, !PT ;  /* 0x0000000804ff7812 */ /* 0x000fe4000780c0ff */
[--C-:B------:R-:W-:Y:S02]  /*22f0*/  SHF.R.U32.HI R4, RZ, 0x7, R2.reuse ;  /* 0x00000007ff047819 */ /* 0x100fe40000011602 */
[----:B------:R-:W-:-:S09]  /*2300*/  SHF.R.U32.HI R2, RZ, 0x8, R2 ;  /* 0x00000008ff027819 */ /* 0x000fd20000011602 */
[----:B------:R-:W-:Y:S01]  /*2310*/  LDGSTS.E.LTC128B.64 [R11+0x9080], desc[UR34][R30.64+0x80], P0 ;  /* 0x090800801e0b7fae */ /* 0x000fe200081a1622 */
[----:B------:R-:W-:-:S13]  /*2320*/  LOP3.LUT P0, RZ, R4, 0x8, RZ, 0xc0, !PT ;  /* 0x0000000804ff7812 */ /* 0x000fda000780c0ff */
[----:B------:R-:W-:Y:S01]  /*2330*/  LDGSTS.E.LTC128B.64 [R11+0x9100], desc[UR34][R30.64+0x100], P0 ;  /* 0x091001001e0b7fae */ /* 0x000fe200081a1622 */
[----:B------:R-:W-:-:S13]  /*2340*/  LOP3.LUT P0, RZ, R2, 0x8, RZ, 0xc0, !PT ;  /* 0x0000000802ff7812 */ /* 0x000fda000780c0ff */
[----:B------:R2:W-:Y:S01]  /*2350*/  LDGSTS.E.LTC128B.64 [R11+0x9180], desc[UR34][R30.64+0x180], P0 ;  /* 0x091801801e0b7fae */ /* 0x0005e200081a1622 */
[----:B------:R-:W-:-:S03]  /*2360*/  ISETP.GT.AND P0, PT, R5, R122, PT ;  /* 0x0000007a0500720c */ /* 0x000fc60003f04270 */
[----:B------:R-:W0:Y:S01]  /*2370*/  LDGDEPBAR ;  /* 0x00000000000079af */ /* 0x000e220000000000 */
[----:B------:R-:W-:Y:S02]  /*2380*/  SEL R19, RZ, 0x1, P0 ;  /* 0x00000001ff137807 */ /* 0x000fe40000000000 */
[----:B------:R-:W-:-:S04]  /*2390*/  ISETP.GT.AND P0, PT, R3, R122, PT ;  /* 0x0000007a0300720c */ /* 0x000fc80003f04270 */
[----:B------:R-:W-:Y:S02]  /*23a0*/  SEL R17, RZ, 0x1, P0 ;  /* 0x00000001ff117807 */ /* 0x000fe40000000000 */
[----:B------:R-:W-:-:S04]  /*23b0*/  ISETP.GT.AND P0, PT, R9, R16, PT ;  /* 0x000000100900720c */ /* 0x000fc80003f04270 */
[----:B------:R-:W-:Y:S02]  /*23c0*/  SEL R29, RZ, 0x1, P0 ;  /* 0x00000001ff1d7807 */ /* 0x000fe40000000000 */
[----:B------:R-:W-:-:S04]  /*23d0*/  ISETP.GT.AND P0, PT, R7, R16, PT ;  /* 0x000000100700720c */ /* 0x000fc80003f04270 */
[----:B------:R-:W-:Y:S02]  /*23e0*/  SEL R27, RZ, 0x1, P0 ;  /* 0x00000001ff1b7807 */ /* 0x000fe40000000000 */
[----:B------:R-:W-:Y:S01]  /*23f0*/  ISETP.GT.AND P0, PT, R5, R16, PT ;  /* 0x000000100500720c */ /* 0x000fe20003f04270 */
[----:B------:R-:W-:-:S04]  /*2400*/  DEPBAR.LE SB0, 0x1 ;  /* 0x000080400000791a */ /* 0x000fc80000000000 */
[----:B------:R-:W-:Y:S01]  /*2410*/  SEL R25, RZ, 0x1, P0 ;  /* 0x00000001ff197807 */ /* 0x000fe20000000000 */
[----:B------:R-:W-:Y:S01]  /*2420*/  BAR.SYNC.DEFER_BLOCKING 0x0 ;  /* 0x0000000000007b1d */ /* 0x000fe20000010000 */
[----:B------:R-:W-:-:S04]  /*2430*/  ISETP.GT.AND P0, PT, R3, R16, PT ;  /* 0x000000100300720c */ /* 0x000fc80003f04270 */
[----:B-1----:R-:W-:Y:S02]  /*2440*/  SEL R23, RZ, 0x1, P0 ;  /* 0x00000001ff177807 */ /* 0x002fe40000000000 */
[----:B------:R-:W-:-:S04]  /*2450*/  ISETP.GE.AND P0, PT, R121, UR30, PT ;  /* 0x0000001e79007c0c */ /* 0x000fc8000bf06270 */
[----:B------:R-:W-:Y:S02]  /*2460*/  SEL R14, RZ, 0x2, P0 ;  /* 0x00000002ff0e7807 */ /* 0x000fe40000000000 */
[----:B--2---:R-:W-:Y:S02]  /*2470*/  SEL R11, RZ, 0x4, P0 ;  /* 0x00000004ff0b7807 */ /* 0x004fe40000000000 */
        /* <DEDUP_REMOVED lines=8> */
[----:B------:R-:W-:-:S04]  /*2500*/  LOP3.LUT P0, RZ, R102, 0xff, R21, 0xc8, !PT ;  /* 0x000000ff66ff7812 */ /* 0x000fc8000780c815 */
[----:B------:R-:W-:Y:S02]  /*2510*/  SEL R18, RZ, 0x2, !P0 ;  /* 0x00000002ff127807 */ /* 0x000fe40004000000 */
[----:B------:R-:W-:-:S04]  /*2520*/  LOP3.LUT P0, RZ, R102, 0xff, R19, 0xc8, !PT ;  /* 0x000000ff66ff7812 */ /* 0x000fc8000780c813 */
[----:B------:R-:W-:Y:S02]  /*2530*/  SEL R19, RZ, 0x4, !P0 ;  /* 0x00000004ff137807 */ /* 0x000fe40004000000 */
[----:B------:R-:W-:-:S04]  /*2540*/  LOP3.LUT P0, RZ, R102, 0xff, R17, 0xc8, !PT ;  /* 0x000000ff66ff7812 */ /* 0x000fc8000780c811 */
[----:B------:R-:W-:Y:S02]  /*2550*/  SEL R17, RZ, 0x8, !P0 ;  /* 0x00000008ff117807 */ /* 0x000fe40004000000 */
[C---:B------:R-:W-:Y:S02]  /*2560*/  LOP3.LUT P0, RZ, R102.reuse, 0xff, R29, 0xc8, !PT ;  /* 0x000000ff66ff7812 */ /* 0x040fe4000780c81d */
[----:B------:R-:W-:Y:S02]  /*2570*/  CS2R R28, SRZ ;  /* 0x00000000001c7805 */ /* 0x000fe4000001ff00 */
[----:B------:R-:W-:Y:S02]  /*2580*/  SEL R20, RZ, 0x100, !P0 ;  /* 0x00000100ff147807 */ /* 0x000fe40004000000 */
[----:B------:R-:W-:Y:S02]  /*2590*/  LOP3.LUT P0, RZ, R102, 0xff, R27, 0xc8, !PT ;  /* 0x000000ff66ff7812 */ /* 0x000fe4000780c81b */
[----:B------:R-:W-:-:S02]  /*25a0*/  CS2R R26, SRZ ;  /* 0x00000000001a7805 */ /* 0x000fc4000001ff00 */
[----:B------:R-:W-:Y:S02]  /*25b0*/  SEL R21, RZ, 0x200, !P0 ;  /* 0x00000200ff157807 */ /* 0x000fe40004000000 */
[C---:B------:R-:W-:Y:S02]  /*25c0*/  LOP3.LUT P0, RZ, R102.reuse, 0xff, R25, 0xc8, !PT ;  /* 0x000000ff66ff7812 */ /* 0x040fe4000780c819 */
[----:B------:R-:W-:Y:S02]  /*25d0*/  CS2R R24, SRZ ;  /* 0x0000000000187805 */ /* 0x000fe4000001ff00 */
[----:B------:R-:W-:Y:S02]  /*25e0*/  SEL R22, RZ, 0x400, !P0 ;  /* 0x00000400ff167807 */ /* 0x000fe40004000000 */
[----:B------:R-:W-:-:S04]  /*25f0*/  LOP3.LUT P0, RZ, R102, 0xff, R23, 0xc8, !PT ;  /* 0x000000ff66ff7812 */ /* 0x000fc8000780c817 */
[----:B------:R-:W-:Y:S02]  /*2600*/  SEL R23, RZ, 0x800, !P0 ;  /* 0x00000800ff177807 */ /* 0x000fe40004000000 */
[----:B------:R-:W-:-:S04]  /*2610*/  ISETP.NE.AND P0, PT, R102, RZ, PT ;  /* 0x000000ff6600720c */ /* 0x000fc80003f05270 */
[----:B------:R-:W-:-:S04]  /*2620*/  ISETP.LE.OR P0, PT, R122, R7, !P0 ;  /* 0x000000077a00720c */ /* 0x000fc80004703670 */
[----:B------:R-:W-:Y:S02]  /*2630*/  SEL R18, R18, RZ, P0 ;  /* 0x000000ff12127207 */ /* 0x000fe40000000000 */
[----:B------:R-:W-:-:S04]  /*2640*/  ISETP.NE.AND P0, PT, R102, RZ, PT ;  /* 0x000000ff6600720c */ /* 0x000fc80003f05270 */
[----:B------:R-:W-:-:S04]  /*2650*/  ISETP.LE.OR P0, PT, R122, R5, !P0 ;  /* 0x000000057a00720c */ /* 0x000fc80004703670 */
[----:B------:R-:W-:Y:S02]  /*2660*/  SEL R19, R19, RZ, P0 ;  /* 0x000000ff13137207 */ /* 0x000fe40000000000 */
[----:B------:R-:W-:-:S04]  /*2670*/  ISETP.NE.AND P0, PT, R102, RZ, PT ;  /* 0x000000ff6600720c */ /* 0x000fc80003f05270 */
[----:B------:R-:W-:-:S04]  /*2680*/  ISETP.LE.OR P0, PT, R122, R3, !P0 ;  /* 0x000000037a00720c */ /* 0x000fc80004703670 */
[----:B------:R-:W-:Y:S02]  /*2690*/  SEL R17, R17, RZ, P0 ;  /* 0x000000ff11117207 */ /* 0x000fe40000000000 */
[----:B------:R-:W-:-:S04]  /*26a0*/  ISETP.NE.AND P0, PT, R102, RZ, PT ;  /* 0x000000ff6600720c */ /* 0x000fc80003f05270 */
[----:B------:R-:W-:Y:S02]  /*26b0*/  ISETP.LE.OR P0, PT, R16, R9, !P0 ;  /* 0x000000091000720c */ /* 0x000fe40004703670 */
[----:B------:R-:W-:Y:S02]  /*26c0*/  SEL R9, R18, RZ, !P3 ;  /* 0x000000ff12097207 */ /* 0x000fe40005800000 */
[----:B------:R-:W-:Y:S02]  /*26d0*/  SEL R20, R20, RZ, P0 ;  /* 0x000000ff14147207 */ /* 0x000fe40000000000 */
[----:B------:R-:W-:Y:S02]  /*26e0*/  ISETP.NE.AND P0, PT, R102, RZ, PT ;  /* 0x000000ff6600720c */ /* 0x000fe40003f05270 */
[----:B------:R-:W-:Y:S02]  /*26f0*/  SEL R18, R19, RZ, !P2 ;  /* 0x000000ff13127207 */ /* 0x000fe40005000000 */
[----:B------:R-:W-:-:S02]  /*2700*/  ISETP.LE.OR P0, PT, R16, R7, !P0 ;  /* 0x000000071000720c */ /* 0x000fc40004703670 */
[----:B------:R-:W-:Y:S02]  /*2710*/  SEL R7, R17, RZ, !P1 ;  /* 0x000000ff11077207 */ /* 0x000fe40004800000 */
[----:B------:R-:W-:Y:S02]  /*2720*/  SEL R21, R21, RZ, P0 ;  /* 0x000000ff15157207 */ /* 0x000fe40000000000 */
[----:B------:R-:W-:Y:S02]  /*2730*/  ISETP.NE.AND P0, PT, R102, RZ, PT ;  /* 0x000000ff6600720c */ /* 0x000fe40003f05270 */
[----:B------:R-:W-:Y:S02]  /*2740*/  SEL R21, R21, RZ, !P3 ;  /* 0x000000ff15157207 */ /* 0x000fe40005800000 */
[----:B------:R-:W-:Y:S02]  /*2750*/  ISETP.LE.OR P0, PT, R16, R5, !P0 ;  /* 0x000000051000720c */ /* 0x000fe40004703670 */
[----:B------:R-:W-:-:S02]  /*2760*/  ISETP.GE.AND P3, PT, R109, UR16, PT ;  /* 0x000000106d007c0c */ /* 0x000fc4000bf66270 */
[----:B------:R-:W-:Y:S02]  /*2770*/  SEL R5, R22, RZ, P0 ;  /* 0x000000ff16057207 */ /* 0x000fe40000000000 */
[----:B------:R-:W-:Y:S02]  /*2780*/  ISETP.NE.AND P0, PT, R102, RZ, PT ;  /* 0x000000ff6600720c */ /* 0x000fe40003f05270 */
[----:B------:R-:W-:Y:S02]  /*2790*/  SEL R20, R20, RZ, !P6 ;  /* 0x000000ff14147207 */ /* 0x000fe40007000000 */
[----:B------:R-:W-:Y:S02]  /*27a0*/  ISETP.LE.OR P0, PT, R16, R3, !P0 ;  /* 0x000000031000720c */ /* 0x000fe40004703670 */
[----:B------:R-:W-:Y:S02]  /*27b0*/  SEL R3, RZ, 0x1, !P5 ;  /* 0x00000001ff037807 */ /* 0x000fe40006800000 */
[----:B------:R-:W-:-:S02]  /*27c0*/  SEL R23, R23, RZ, P0 ;  /* 0x000000ff17177207 */ /* 0x000fc40000000000 */
[----:B------:R-:W-:Y:S02]  /*27d0*/  ISETP.GE.AND P0, PT, R122, UR30, PT ;  /* 0x0000001e7a007c0c */ /* 0x000fe4000bf06270 */
[----:B------:R-:W-:Y:S02]  /*27e0*/  ISETP.GE.AND P5, PT, R110, UR16, PT ;  /* 0x000000106e007c0c */ /* 0x000fe4000bfa6270 */
[----:B------:R-:W-:Y:S02]  /*27f0*/  SEL R9, R9, RZ, !P0 ;  /* 0x000000ff09097207 */ /* 0x000fe40004000000 */
[----:B------:R-:W-:Y:S02]  /*2800*/  SEL R18, R18, RZ, !P0 ;  /* 0x000000ff12127207 */ /* 0x000fe40004000000 */
[----:B------:R-:W-:Y:S02]  /*2810*/  SEL R14, R14, RZ, !P5 ;  /* 0x000000ff0e0e7207 */ /* 0x000fe40006800000 */
[----:B------:R-:W-:-:S02]  /*2820*/  SEL R7, R7, RZ, !P0 ;  /* 0x000000ff07077207 */ /* 0x000fc40004000000 */
[----:B------:R-:W-:Y:S02]  /*2830*/  ISETP.GE.AND P6, PT, R108, UR16, PT ;  /* 0x000000106c007c0c */ /* 0x000fe4000bfc6270 */
[----:B------:R-:W-:Y:S02]  /*2840*/  ISETP.GE.AND P5, PT, R107, UR16, PT ;  /* 0x000000106b007c0c */ /* 0x000fe4000bfa6270 */
[----:B------:R-:W-:Y:S02]  /*2850*/  ISETP.GE.AND P0, PT, R16, UR30, PT ;  /* 0x0000001e10007c0c */ /* 0x000fe4000bf06270 */
[----:B------:R-:W-:Y:S02]  /*2860*/  SEL R11, R11, RZ, !P3 ;  /* 0x000000ff0b0b7207 */ /* 0x000fe40005800000 */
[----:B------:R-:W-:Y:S02]  /*2870*/  IADD3 R3, PT, PT, R18, R9, R3 ;  /* 0x0000000912037210 */ /* 0x000fe40007ffe003 */
[----:B------:R-:W-:-:S02]  /*2880*/  CS2R R18, SRZ ;  /* 0x0000000000127805 */ /* 0x000fc4000001ff00 */
[----:B------:R-:W-:Y:S02]  /*2890*/  SEL R5, R5, RZ, !P2 ;  /* 0x000000ff05057207 */ /* 0x000fe40005000000 */
[----:B------:R-:W-:Y:S02]  /*28a0*/  SEL R120, R23, RZ, !P1 ;  /* 0x000000ff17787207 */ /* 0x000fe40004800000 */
[----:B------:R-:W-:Y:S02]  /*28b0*/  CS2R R22, SRZ ;  /* 0x0000000000167805 */ /* 0x000fe4000001ff00 */
[----:B------:R-:W-:Y:S02]  /*28c0*/  SEL R10, R10, RZ, !P6 ;  /* 0x000000ff0a0a7207 */ /* 0x000fe40007000000 */
[----:B------:R-:W-:Y:S02]  /*28d0*/  SEL R8, R8, RZ, !P5 ;  /* 0x000000ff08087207 */ /* 0x000fe40006800000 */
[----:B------:R-:W-:-:S02]  /*28e0*/  LOP3.LUT R9, R101, 0x1f, RZ, 0xc0, !PT ;  /* 0x0000001f65097812 */ /* 0x000fc400078ec0ff */
[----:B------:R-:W-:Y:S02]  /*28f0*/  SEL R20, R20, RZ, !P0 ;  /* 0x000000ff14147207 */ /* 0x000fe40004000000 */
[----:B------:R-:W-:Y:S02]  /*2900*/  IADD3 R11, PT, PT, R11, R14, R15 ;  /* 0x0000000e0b0b7210 */ /* 0x000fe40007ffe00f */
[----:B------:R-:W-:Y:S02]  /*2910*/  CS2R R14, SRZ ;  /* 0x00000000000e7805 */ /* 0x000fe4000001ff00 */
[----:B------:R-:W-:Y:S02]  /*2920*/  ISETP.GE.AND P6, PT, R106, UR16, PT ;  /* 0x000000106a007c0c */ /* 0x000fe4000bfc6270 */
[----:B------:R-:W-:Y:S02]  /*2930*/  ISETP.GE.AND P5, PT, R105, UR16, PT ;  /* 0x0000001069007c0c */ /* 0x000fe4000bfa6270 */
[----:B------:R-:W-:-:S02]  /*2940*/  SEL R16, R21, RZ, !P0 ;  /* 0x000000ff15107207 */ /* 0x000fc40004000000 */
[----:B------:R-:W-:Y:S02]  /*2950*/  SEL R5, R5, RZ, !P0 ;  /* 0x000000ff05057207 */ /* 0x000fe40004000000 */
[----:B------:R-:W-:Y:S02]  /*2960*/  SEL R120, R120, RZ, !P0 ;  /* 0x000000ff78787207 */ /* 0x000fe40004000000 */
[----:B------:R-:W-:Y:S02]  /*2970*/  SHF.R.U32.HI R0, RZ, 0x3, R9 ;  /* 0x00000003ff007819 */ /* 0x000fe40000011609 */
[----:B------:R-:W-:Y:S02]  /*2980*/  IADD3 R126, P0, PT, R30, UR8, RZ ;  /* 0x000000081e7e7c10 */ /* 0x000fe4000ff1e0ff */
[----:B------:R-:W-:Y:S02]  /*2990*/  IADD3 R8, PT, PT, R8, R10, R11 ;  /* 0x0000000a08087210 */ /* 0x000fe40007ffe00b */
[----:B------:R-:W-:-:S02]  /*29a0*/  CS2R R10, SRZ ;  /* 0x00000000000a7805 */ /* 0x000fc4000001ff00 */
[----:B------:R-:W-:Y:S01]  /*29b0*/  IADD3 R7, PT, PT, R20, R7, R3 ;  /* 0x0000000714077210 */ /* 0x000fe20007ffe003 */
[----:B------:R-:W-:Y:S01]  /*29c0*/  IMAD.SHL.U32 R3, R101, 0x10, RZ ;  /* 0x0000001065037824 */ /* 0x000fe200078e00ff */
[----:B------:R-:W-:Y:S02]  /*29d0*/  SEL R9, R6, RZ, !P6 ;  /* 0x000000ff06097207 */ /* 0x000fe40007000000 */
[----:B------:R-:W-:Y:S02]  /*29e0*/  CS2R R20, SRZ ;  /* 0x0000000000147805 */ /* 0x000fe4000001ff00 */
[----:B------:R-:W-:Y:S02]  /*29f0*/  SEL R4, R4, RZ, !P5 ;  /* 0x000000ff04047207 */ /* 0x000fe40006800000 */
[----:B------:R-:W-:Y:S02]  /*2a00*/  IADD3.X R125, PT, PT, R31, UR9, RZ, P0, !PT ;  /* 0x000000091f7d7c10 */ /* 0x000fe400087fe4ff */
[----:B------:R-:W-:-:S02]  /*2a10*/  CS2R R30, SRZ ;  /* 0x00000000001e7805 */ /* 0x000fc4000001ff00 */
[C---:B------:R-:W-:Y:S01]  /*2a20*/  LOP3.LUT R101, R0.reuse, 0x7, R101, 0x78, !PT ;  /* 0x0000000700657812 */ /* 0x040fe200078e7865 */
[----:B------:R-:W-:Y:S01]  /*2a30*/  IMAD.SHL.U32 R0, R0, 0x200, RZ ;  /* 0x0000020000007824 */ /* 0x000fe200078e00ff */
[----:B------:R-:W-:Y:S02]  /*2a40*/  IADD3 R4, PT, PT, R4, R9, R8 ;  /* 0x0000000904047210 */ /* 0x000fe40007ffe008 */
[----:B------:R-:W-:Y:S02]  /*2a50*/  CS2R R8, SRZ ;  /* 0x0000000000087805 */ /* 0x000fe4000001ff00 */
[----:B------:R-:W-:Y:S01]  /*2a60*/  IADD3 R5, PT, PT, R5, R16, R7 ;  /* 0x0000001005057210 */ /* 0x000fe20007ffe007 */
[----:B------:R-:W-:Y:S01]  /*2a70*/  IMAD R101, R101, 0x10, R0 ;  /* 0x0000001065657824 */ /* 0x000fe200078e0200 */
[----:B------:R-:W-:Y:S01]  /*2a80*/  IADD3 R124, P0, PT, R12, UR10, RZ ;  /* 0x0000000a0c7c7c10 */ /* 0x000fe2000ff1e0ff */
[----:B------:R-:W-:Y:S01]  /*2a90*/  IMAD.IADD R119, R4, 0x1, R119 ;  /* 0x0000000104777824 */ /* 0x000fe200078e0277 */
[----:B------:R-:W-:Y:S01]  /*2aa0*/  LOP3.LUT R100, R0, 0x70, R3, 0xf8, !PT ;  /* 0x0000007000647812 */ /* 0x000fe200078ef803 */
[----:B------:R-:W-:Y:S01]  /*2ab0*/  IMAD.IADD R120, R5, 0x1, R120 ;  /* 0x0000000105787824 */ /* 0x000fe200078e0278 */
[----:B------:R-:W-:-:S02]  /*2ac0*/  IADD3.X R123, PT, PT, R13, UR11, RZ, P0, !PT ;  /* 0x0000000b0d7b7c10 */ /* 0x000fc400087fe4ff */
[----:B------:R-:W-:Y:S02]  /*2ad0*/  CS2R R16, SRZ ;  /* 0x0000000000107805 */ /* 0x000fe4000001ff00 */
[----:B------:R-:W-:Y:S02]  /*2ae0*/  CS2R R12, SRZ ;  /* 0x00000000000c7805 */ /* 0x000fe4000001ff00 */
[----:B------:R-:W-:Y:S02]  /*2af0*/  CS2R R6, SRZ ;  /* 0x0000000000067805 */ /* 0x000fe4000001ff00 */
[----:B------:R-:W-:Y:S01]  /*2b00*/  CS2R R4, SRZ ;  /* 0x0000000000047805 */ /* 0x000fe2000001ff00 */
[----:B------:R-:W-:Y:S06]  /*2b10*/  BRA.U !UP0, `(.L_x_3) ;  /* 0x0000001508c47547 */ /* 0x000fec000b800000 */
[----:B------:R-:W-:Y:S01]  /*2b20*/  UPRMT UR4, UR4, 0x8880, URZ ;  /* 0x0000888004047896 */ /* 0x000fe200080000ff */
[----:B------:R-:W-:Y:S01]  /*2b30*/  IMAD.U32 R3, RZ, RZ, UR31 ;  /* 0x0000001fff037e24 */ /* 0x000fe2000f8e00ff */
[----:B------:R-:W-:Y:S01]  /*2b40*/  ULEA UR5, UR28, UR26, 0x5 ;  /* 0x0000001a1c057291 */ /* 0x000fe2000f8e28ff */
[----:B------:R-:W-:Y:S01]  /*2b50*/  IMAD.U32 R0, RZ, RZ, UR29 ;  /* 0x0000001dff007e24 */ /* 0x000fe2000f8e00ff */
[----:B------:R-:W-:Y:S01]  /*2b60*/  ULEA UR6, UR28, UR4, 0x5 ;  /* 0x000000041c067291 */ /* 0x000fe2000f8e28ff */
[----:B------:R-:W-:Y:S01]  /*2b70*/  IMAD R86, R3, 0x40, R86 ;  /* 0x0000004003567824 */ /* 0x000fe200078e0256 */
[----:B------:R-:W-:Y:S01]  /*2b80*/  UIADD3 UR25, UPT, UPT, UR25, -0x2, URZ ;  /* 0xfffffffe19197890 */ /* 0x000fe2000fffe0ff */
[----:B------:R-:W-:Y:S01]  /*2b90*/  LOP3.LUT R2, R100, 0x40, RZ, 0x3c, !PT ;  /* 0x0000004064027812 */ /* 0x000fe200078e3cff */
[----:B------:R-:W-:Y:S01]  /*2ba0*/  USHF.L.U32 UR6, UR6, 0x5, URZ ;  /* 0x0000000506067899 */ /* 0x000fe200080006ff */
[----:B------:R-:W-:Y:S01]  /*2bb0*/  IADD3 R0, PT, PT, R101, 0x6000, R0 ;  /* 0x0000600065007810 */ /* 0x000fe20007ffe000 */
[----:B------:R-:W-:Y:S01]  /*2bc0*/  USHF.L.U32 UR5, UR5, 0x8, URZ ;  /* 0x0000000805057899 */ /* 0x000fe200080006ff */
[C---:B------:R-:W-:Y:S01]  /*2bd0*/  VIADD R85, R86.reuse, 0x30 ;  /* 0x0000003056557836 */ /* 0x040fe20000000000 */
[----:B------:R-:W-:Y:S01]  /*2be0*/  ULEA UR6, UR6, UR29, 0x3 ;  /* 0x0000001d06067291 */ /* 0x000fe2000f8e18ff */
[C---:B------:R-:W-:Y:S01]  /*2bf0*/  VIADD R84, R86.reuse, 0x20 ;  /* 0x0000002056547836 */ /* 0x040fe20000000000 */
[----:B------:R-:W-:Y:S01]  /*2c00*/  UIADD3 UR4, UPT, UPT, UR29, 0x6000, URZ ;  /* 0x000060001d047890 */ /* 0x000fe2000fffe0ff */
[C---:B------:R-:W-:Y:S01]  /*2c10*/  VIADD R3, R86.reuse, 0x10 ;  /* 0x0000001056037836 */ /* 0x040fe20000000000 */
[----:B------:R-:W-:Y:S01]  /*2c20*/  ISETP.NE.AND P0, PT, RZ, UR25, PT ;  /* 0x00000019ff007c0c */ /* 0x000fe2000bf05270 */
[----:B------:R-:W-:Y:S01]  /*2c30*/  VIADD R116, R86, UR33 ;  /* 0x0000002156747c36 */ /* 0x000fe20008000000 */
[----:B------:R-:W-:Y:S01]  /*2c40*/  CS2R R54, SRZ ;  /* 0x0000000000367805 */ /* 0x000fe2000001ff00 */
[----:B------:R-:W1:Y:S01]  /*2c50*/  LDS.128 R76, [R0+UR5+0x80] ;  /* 0x00008005004c7984 */ /* 0x000e620008000c00 */
[----:B------:R-:W-:Y:S01]  /*2c60*/  SEL R120, R120, RZ, P0 ;  /* 0x000000ff78787207 */ /* 0x000fe20000000000 */
[C---:B------:R-:W-:Y:S01]  /*2c70*/  VIADD R115, R116.reuse, 0x10 ;  /* 0x0000001074737836 */ /* 0x040fe20000000000 */
[----:B------:R-:W-:Y:S01]  /*2c80*/  SEL R119, R119, RZ, P0 ;  /* 0x000000ff77777207 */ /* 0x000fe20000000000 */
[----:B------:R-:W2:Y:S01]  /*2c90*/  LDS.128 R80, [R100+UR6+0x80] ;  /* 0x0000800664507984 */ /* 0x000ea20008000c00 */
[----:B------:R-:W-:Y:S01]  /*2ca0*/  LEA R117, R117, UR4, 0x3 ;  /* 0x0000000475757c11 */ /* 0x000fe2000f8e18ff */
[----:B------:R-:W-:Y:S01]  /*2cb0*/  VIADD R114, R116, 0x20 ;  /* 0x0000002074727836 */ /* 0x000fe20000000000 */
[----:B------:R-:W-:Y:S01]  /*2cc0*/  ISETP.GE.AND P3, PT, R86, UR17, PT ;  /* 0x0000001156007c0c */ /* 0x000fe2000bf66270 */
[----:B------:R-:W3:Y:S01]  /*2cd0*/  LDS.128 R68, [R100+UR6] ;  /* 0x0000000664447984 */ /* 0x000ee20008000c00 */
[----:B------:R-:W-:Y:S01]  /*2ce0*/  VIADD R113, R116, 0x30 ;  /* 0x0000003074717836 */ /* 0x000fe20000000000 */
[----:B------:R-:W-:Y:S01]  /*2cf0*/  ISETP.GE.AND P6, PT, R85, UR17, PT ;  /* 0x0000001155007c0c */ /* 0x000fe2000bfc6270 */
[----:B------:R-:W-:Y:S01]  /*2d00*/  UIADD3 UR24, UPT, UPT, UR29, 0x4000, URZ ;  /* 0x000040001d187890 */ /* 0x000fe2000fffe0ff */
[----:B------:R4:W1:Y:S01]  /*2d10*/  LDS.128 R72, [R0+UR5] ;  /* 0x0000000500487984 */ /* 0x0008620008000c00 */
[----:B------:R-:W-:Y:S01]  /*2d20*/  ISETP.GE.AND P5, PT, R84, UR17, PT ;  /* 0x0000001154007c0c */ /* 0x000fe2000bfa6270 */
[----:B------:R-:W-:Y:S01]  /*2d30*/  UMOV UR23, URZ ;  /* 0x000000ff00177c82 */ /* 0x000fe20008000000 */
[----:B------:R-:W-:Y:S01]  /*2d40*/  ISETP.GE.AND P4, PT, R3, UR17, PT ;  /* 0x0000001103007c0c */ /* 0x000fe2000bf86270 */
[----:B------:R-:W-:Y:S01]  /*2d50*/  UMOV UR22, 0x2 ;  /* 0x0000000200167882 */ /* 0x000fe20000000000 */
[----:B------:R-:W-:Y:S01]  /*2d60*/  UMOV UR21, 0x4000 ;  /* 0x0000400000157882 */ /* 0x000fe20000000000 */
[----:B------:R-:W-:Y:S01]  /*2d70*/  UMOV UR7, 0xffffc000 ;  /* 0xffffc00000077882 */ /* 0x000fe20000000000 */
[----:B----4-:R-:W-:-:S09]  /*2d80*/  IMAD.U32 R0, RZ, RZ, UR4 ;  /* 0x00000004ff007e24 */ /* 0x010fd2000f8e00ff */
.L_x_4:
[----:B------:R-:W-:-:S04]  /*2d90*/  DEPBAR.LE SB5, 0xc ;  /* 0x0000d3000000791a */ /* 0x000fc80000000000 */
[C---:B-1-3--:R-:W5:Y:S01]  /*2da0*/  DMMA.8x8x4 R4, R68.reuse, R72, R4 ;  /* 0x000000484404723f */ /* 0x04af620000000004 */
[----:B------:R-:W-:Y:S01]  /*2db0*/  LDS.128 R92, [R100+UR6+0x800] ;  /* 0x00080006645c7984 */ /* 0x000fe20008000c00 */
[----:B------:R-:W-:Y:S02]  /*2dc0*/  UIADD3 UR23, UPT, UPT, UR23, 0x1, URZ ;  /* 0x0000000117177890 */ /* 0x000fe4000fffe0ff */
[----:B------:R-:W-:Y:S01]  /*2dd0*/  IADD3 R3, PT, PT, R0, UR5, R101 ;  /* 0x0000000500037c10 */ /* 0x000fe2000fffe065 */
[----:B------:R-:W-:Y:S01]  /*2de0*/  IMAD.MOV.U32 R127, RZ, RZ, R125 ;  /* 0x000000ffff7f7224 */ /* 0x000fe200078e007d */
[----:B------:R-:W-:Y:S01]  /*2df0*/  IADD3 R132, P0, PT, R124, UR14, RZ ;  /* 0x0000000e7c847c10 */ /* 0x000fe2000ff1e0ff */
[----:B------:R-:W-:Y:S01]  /*2e00*/  VIADD R118, R100, UR6 ;  /* 0x0000000664767c36 */ /* 0x000fe20008000000 */
[----:B------:R-:W-:Y:S01]  /*2e10*/  UISETP.NE.AND UP0, UPT, UR23, 0x3, UPT ;  /* 0x000000031700788c */ /* 0x000fe2000bf05270 */
[----:B--2---:R-:W2:Y:S01]  /*2e20*/  LDS.128 R84, [R3+0x800] ;  /* 0x0008000003547984 */ /* 0x004ea20000000c00 */
[----:B------:R-:W-:Y:S01]  /*2e30*/  IMAD.MOV.U32 R125, RZ, RZ, R123 ;  /* 0x000000ffff7d7224 */ /* 0x000fe200078e007b */
[----:B------:R-:W-:Y:S01]  /*2e40*/  IADD3.X R133, PT, PT, R123, UR15, RZ, P0, !PT ;  /* 0x0000000f7b857c10 */ /* 0x000fe200087fe4ff */
[----:B------:R-:W-:Y:S01]  /*2e50*/  VIADD R129, R112, UR24 ;  /* 0x0000001870817c36 */ /* 0x000fe20008000000 */
[----:B------:R-:W-:Y:S01]  /*2e60*/  USEL UR33, UR7, 0x2000, !UP0 ;  /* 0x0000200007217887 */ /* 0x000fe2000c000000 */
[----:B------:R-:W-:Y:S01]  /*2e70*/  VIADD R123, R117, UR21 ;  /* 0x00000015757b7c36 */ /* 0x000fe20008000000 */
[----:B------:R-:W-:Y:S01]  /*2e80*/  ISETP.NE.AND P1, PT, R102, RZ, PT ;  /* 0x000000ff6600720c */ /* 0x000fe20003f25270 */
[C---:B------:R-:W5:Y:S01]  /*2e90*/  DMMA.8x8x4 R8, R68.reuse, R74, R8 ;  /* 0x0000004a4408723f */ /* 0x040f620000000008 */
[----:B------:R-:W2:Y:S01]  /*2ea0*/  LDS.128 R88, [R3+0x880] ;  /* 0x0008800003587984 */ /* 0x000ea20000000c00 */
[----:B------:R-:W-:Y:S02]  /*2eb0*/  USEL UR23, UR23, URZ, UP0 ;  /* 0x000000ff17177287 */ /* 0x000fe40008000000 */
[----:B------:R-:W-:Y:S01]  /*2ec0*/  IMAD.SHL.U32 R128, R119, 0x8, RZ ;  /* 0x0000000877807824 */ /* 0x000fe200078e00ff */
[----:B------:R-:W-:Y:S01]  /*2ed0*/  UISETP.GT.AND UP0, UPT, UR25, -0x1, UPT ;  /* 0xffffffff1900788c */ /* 0x000fe2000bf04270 */
[----:B------:R-:W-:Y:S01]  /*2ee0*/  VIADD R121, R121, 0x10 ;  /* 0x0000001079797836 */ /* 0x000fe20000000000 */
[----:B------:R-:W-:Y:S02]  /*2ef0*/  UIADD3 UR4, UPT, UPT, UR25, -0x1, URZ ;  /* 0xffffffff19047890 */ /* 0x000fe4000fffe0ff */
[----:B------:R-:W1:Y:S01]  /*2f00*/  LDS.128 R96, [R100+UR6+0x880] ;  /* 0x0008800664607984 */ /* 0x000e620008000c00 */
[----:B------:R-:W-:Y:S01]  /*2f10*/  LOP3.LUT P0, RZ, R128, 0x8, RZ, 0xc0, !PT ;  /* 0x0000000880ff7812 */ /* 0x000fe2000780c0ff */
[----:B------:R-:W-:Y:S01]  /*2f20*/  IMAD.SHL.U32 R128, R119, 0x4, RZ ;  /* 0x0000000477807824 */ /* 0x000fe200078e00ff */
[----:B------:R-:W-:Y:S02]  /*2f30*/  UIADD3 UR22, UPT, UPT, UR22, 0x1, URZ ;  /* 0x0000000116167890 */ /* 0x000fe4000fffe0ff */
[----:B------:R-:W-:Y:S02]  /*2f40*/  UIADD3 UR5, UPT, UPT, UR33, UR5, URZ ;  /* 0x0000000521057290 */ /* 0x000fe4000fffe0ff */
[C---:B------:R-:W5:Y:S01]  /*2f50*/  DMMA.8x8x4 R12, R68.reuse, R76, R12 ;  /* 0x0000004c440c723f */ /* 0x040f62000000000c */
[----:B------:R-:W-:Y:S01]  /*2f60*/  UISETP.NE.AND UP1, UPT, UR22, 0x3, UPT ;  /* 0x000000031600788c */ /* 0x000fe2000bf25270 */
[----:B------:R-:W-:Y:S03]  /*2f70*/  UMOV UR25, UR4 ;  /* 0x0000000400197c82 */ /* 0x000fe60008000000 */
[----:B------:R-:W-:Y:S02]  /*2f80*/  USEL UR36, UR7, 0x2000, !UP1 ;  /* 0x0000200007247887 */ /* 0x000fe4000c800000 */
[----:B------:R-:W-:Y:S01]  /*2f90*/  @!PT LDS RZ, [RZ] ;  /* 0x00000000fffff984 */ /* 0x000fe20000000800 */
[----:B------:R-:W-:Y:S01]  /*2fa0*/  @!PT LDS RZ, [RZ] ;  /* 0x00000000fffff984 */ /* 0x000fe20000000800 */
[----:B------:R-:W-:Y:S01]  /*2fb0*/  @!PT LDS RZ, [RZ] ;  /* 0x00000000fffff984 */ /* 0x000fe20000000800 */
[----:B------:R3:W-:Y:S01]  /*2fc0*/  LDGSTS.E.LTC128B.64 [R129], desc[UR34][R124.64], P0 ;  /* 0x000000007c817fae */ /* 0x0007e200081a1622 */
[----:B------:R-:W-:Y:S01]  /*2fd0*/  IADD3 R130, P0, PT, R132, UR14, RZ ;  /* 0x0000000e84827c10 */ /* 0x000fe2000ff1e0ff */
[----:B------:R-:W-:Y:S02]  /*2fe0*/  USEL UR22, UR22, URZ, UP1 ;  /* 0x000000ff16167287 */ /* 0x000fe40008800000 */
[----:B------:R-:W-:Y:S01]  /*2ff0*/  UIADD3 UR21, UPT, UPT, UR36, UR21, URZ ;  /* 0x0000001524157290 */ /* 0x000fe2000fffe0ff */
[----:B------:R-:W-:Y:S02]  /*3000*/  IADD3.X R131, PT, PT, R133, UR15, RZ, P0, !PT ;  /* 0x0000000f85837c10 */ /* 0x000fe400087fe4ff */
[----:B------:R-:W-:Y:S01]  /*3010*/  LOP3.LUT P0, RZ, R128, 0x8, RZ, 0xc0, !PT ;  /* 0x0000000880ff7812 */ /* 0x000fe2000780c0ff */
[----:B------:R-:W-:Y:S01]  /*3020*/  IMAD.SHL.U32 R128, R120, 0x8, RZ ;  /* 0x0000000878807824 */ /* 0x000fe200078e00ff */
[-C--:B------:R-:W5:Y:S11]  /*3030*/  DMMA.8x8x4 R16, R68, R78.reuse, R16 ;  /* 0x0000004e4410723f */ /* 0x080f760000000010 */
[----:B------:R4:W-:Y:S01]  /*3040*/  LDGSTS.E.LTC128B.64 [R129+0x200], desc[UR34][R132.64], P0 ;  /* 0x0020000084817fae */ /* 0x0009e200081a1622 */
[----:B------:R-:W-:Y:S04]  /*3050*/  DEPBAR.LE SB5, 0xc ;  /* 0x0000d3000000791a */ /* 0x000fe80000000000 */
[C---:B------:R-:W5:Y:S04]  /*3060*/  DMMA.8x8x4 R20, R70.reuse, R78, R20 ;  /* 0x0000004e4614723f */ /* 0x040f680000000014 */
[----:B------:R-:W-:Y:S01]  /*3070*/  LOP3.LUT P0, RZ, R128, 0x8, RZ, 0xc0, !PT ;  /* 0x0000000880ff7812 */ /* 0x000fe2000780c0ff */
[----:B------:R-:W-:Y:S02]  /*3080*/  IMAD.SHL.U32 R128, R120, 0x4, RZ ;  /* 0x0000000478807824 */ /* 0x000fe400078e00ff */
[----:B---3--:R-:W-:Y:S01]  /*3090*/  IMAD.SHL.U32 R124, R119, 0x2, RZ ;  /* 0x00000002777c7824 */ /* 0x008fe200078e00ff */
[----:B------:R-:W-:Y:S08]  /*30a0*/  SHF.R.U32.HI R125, RZ, 0x5, R119 ;  /* 0x00000005ff7d7819 */ /* 0x000ff00000011677 */
[C---:B------:R-:W5:Y:S01]  /*30b0*/  DMMA.8x8x4 R24, R70.reuse, R76, R24 ;  /* 0x0000004c4618723f */ /* 0x040f620000000018 */
[----:B------:R-:W-:Y:S02]  /*30c0*/  LDGSTS.E.LTC128B.64 [R123], desc[UR34][R126.64], P0 ;  /* 0x000000007e7b7fae */ /* 0x000fe400081a1622 */
[----:B------:R-:W-:Y:S11]  /*30d0*/  LOP3.LUT P0, RZ, R128, 0x8, RZ, 0xc0, !PT ;  /* 0x0000000880ff7812 */ /* 0x000ff6000780c0ff */
[----:B------:R-:W-:Y:S02]  /*30e0*/  @!UPT UIADD3 URZ, UPT, UPT, URZ, URZ, URZ ;  /* 0x000000fffffff290 */ /* 0x000fe4000fffe0ff */
[C---:B------:R-:W5:Y:S01]  /*30f0*/  DMMA.8x8x4 R28, R70.reuse, R74, R28 ;  /* 0x0000004a461c723f */ /* 0x040f62000000001c */
[----:B------:R-:W-:Y:S03]  /*3100*/  LDGSTS.E.LTC128B.64 [R123+0x80], desc[UR34][R126.64+0x80], P0 ;  /* 0x000800807e7b7fae */ /* 0x000fe600081a1622 */
[----:B------:R-:W-:Y:S04]  /*3110*/  IADD3 R136, P0, PT, R130, UR14, RZ ;  /* 0x0000000e82887c10 */ /* 0x000fe8000ff1e0ff */
[----:B------:R-:W-:Y:S02]  /*3120*/  IADD3.X R137, PT, PT, R131, UR15, RZ, P0, !PT ;  /* 0x0000000f83897c10 */ /* 0x000fe400087fe4ff */
[----:B------:R-:W-:Y:S04]  /*3130*/  IADD3 R134, P0, PT, R126, UR12, RZ ;  /* 0x0000000c7e867c10 */ /* 0x000fe8000ff1e0ff */
[----:B------:R-:W-:Y:S02]  /*3140*/  IADD3.X R135, PT, PT, R127, UR13, RZ, P0, !PT ;  /* 0x0000000d7f877c10 */ /* 0x000fe400087fe4ff */
[-C--:B----4-:R4:W5:Y:S02]  /*3150*/  DMMA.8x8x4 R32, R70, R72.reuse, R32 ;  /* 0x000000484620723f */ /* 0x0909640000000020 */
[----:B----4-:R-:W-:Y:S01]  /*3160*/  LDS.128 R68, [R2+UR6+0x1000] ;  /* 0x0010000602447984 */ /* 0x010fe20008000c00 */
[----:B------:R-:W-:Y:S01]  /*3170*/  LOP3.LUT P0, RZ, R124, 0x8, RZ, 0xc0, !PT ;  /* 0x000000087cff7812 */ /* 0x000fe2000780c0ff */
[----:B------:R-:W-:Y:S01]  /*3180*/  IMAD.SHL.U32 R124, R120, 0x2, RZ ;  /* 0x00000002787c7824 */ /* 0x000fe200078e00ff */
[----:B------:R-:W-:Y:S11]  /*3190*/  DEPBAR.LE SB5, 0xc ;  /* 0x0000d3000000791a */ /* 0x000ff60000000000 */
[C---:B------:R-:W5:Y:S11]  /*31a0*/  DMMA.8x8x4 R36, R80.reuse, R72, R36 ;  /* 0x000000485024723f */ /* 0x040f760000000024 */
[----:B------:R-:W-:Y:S05]  /*31b0*/  @!UPT UIADD3 URZ, UPT, UPT, URZ, URZ, URZ ;  /* 0x000000fffffff290 */ /* 0x000fea000fffe0ff */
[C---:B------:R-:W5:Y:S11]  /*31c0*/  DMMA.8x8x4 R40, R80.reuse, R74, R40 ;  /* 0x0000004a5028723f */ /* 0x040f760000000028 */
[----:B------:R-:W-:Y:S05]  /*31d0*/  @!UPT UIADD3 URZ, UPT, UPT, URZ, URZ, URZ ;  /* 0x000000fffffff290 */ /* 0x000fea000fffe0ff */
[C---:B------:R-:W5:Y:S11]  /*31e0*/  DMMA.8x8x4 R44, R80.reuse, R76, R44 ;  /* 0x0000004c502c723f */ /* 0x040f76000000002c */
[----:B------:R-:W-:Y:S05]  /*31f0*/  @!UPT UIADD3 URZ, UPT, UPT, URZ, URZ, URZ ;  /* 0x000000fffffff290 */ /* 0x000fea000fffe0ff */
[-C--:B------:R-:W5:Y:S01]  /*3200*/  DMMA.8x8x4 R48, R80, R78.reuse, R48 ;  /* 0x0000004e5030723f */ /* 0x080f620000000030 */
[----:B------:R-:W-:Y:S11]  /*3210*/  DEPBAR.LE SB5, 0xc ;  /* 0x0000d3000000791a */ /* 0x000ff60000000000 */
[----:B------:R-:W-:Y:S04]  /*3220*/  @!UPT UIADD3 URZ, UPT, UPT, URZ, URZ, URZ ;  /* 0x000000fffffff290 */ /* 0x000fe8000fffe0ff */
[C---:B------:R-:W5:Y:S11]  /*3230*/  DMMA.8x8x4 R52, R82.reuse, R78, R52 ;  /* 0x0000004e5234723f */ /* 0x040f760000000034 */
[----:B------:R-:W-:Y:S05]  /*3240*/  @!UPT UIADD3 URZ, UPT, UPT, URZ, URZ, URZ ;  /* 0x000000fffffff290 */ /* 0x000fea000fffe0ff */
[C---:B------:R3:W5:Y:S02]  /*3250*/  DMMA.8x8x4 R56, R82.reuse, R76, R56 ;  /* 0x0000004c5238723f */ /* 0x0407640000000038 */
[----:B---3--:R-:W-:Y:S11]  /*3260*/  LDS.128 R76, [R3+0x1080] ;  /* 0x00108000034c7984 */ /* 0x008ff60000000c00 */
[----:B------:R-:W-:Y:S03]  /*3270*/  @!UPT UIADD3 URZ, UPT, UPT, URZ, URZ, URZ ;  /* 0x000000fffffff290 */ /* 0x000fe6000fffe0ff */
[C---:B------:R-:W5:Y:S11]  /*3280*/  DMMA.8x8x4 R60, R82.reuse, R74, R60 ;  /* 0x0000004a523c723f */ /* 0x040f76000000003c */
[----:B------:R-:W-:Y:S05]  /*3290*/  @!UPT UIADD3 URZ, UPT, UPT, URZ, URZ, URZ ;  /* 0x000000fffffff290 */ /* 0x000fea000fffe0ff */
[----:B------:R3:W5:Y:S02]  /*32a0*/  DMMA.8x8x4 R64, R82, R72, R64 ;  /* 0x000000485240723f */ /* 0x0007640000000040 */
[----:B---3--:R-:W3:Y:S08]  /*32b0*/  LDS.128 R72, [R3+0x1000] ;  /* 0x0010000003487984 */ /* 0x008ef00000000c00 */
[----:B------:R-:W4:Y:S01]  /*32c0*/  LDS.128 R80, [R2+UR6+0x1080] ;  /* 0x0010800602507984 */ /* 0x000f220008000c00 */
[----:B------:R-:W-:-:S05]  /*32d0*/  DEPBAR.LE SB5, 0xc ;  /* 0x0000d3000000791a */ /* 0x000fca0000000000 */
[C---:B--2---:R-:W5:Y:S02]  /*32e0*/  DMMA.8x8x4 R4, R94.reuse, R84, R4 ;  /* 0x000000545e04723f */ /* 0x044f640000000004 */
[----:B------:R-:W-:Y:S01]  /*32f0*/  @!PT LDS RZ, [RZ] ;  /* 0x00000000fffff984 */ /* 0x000fe20000000800 */
[----:B------:R-:W-:Y:S01]  /*3300*/  @!PT LDS RZ, [RZ] ;  /* 0x00000000fffff984 */ /* 0x000fe20000000800 */
[----:B------:R-:W-:Y:S01]  /*3310*/  @!PT LDS RZ, [RZ] ;  /* 0x00000000fffff984 */ /* 0x000fe20000000800 */
[----:B------:R2:W-:Y:S02]  /*3320*/  LDGSTS.E.LTC128B.64 [R129+0x400], desc[UR34][R130.64], P0 ;  /* 0x0040000082817fae */ /* 0x0005e400081a1622 */
[----:B------:R-:W-:Y:S04]  /*3330*/  IADD3 R132, P0, PT, R136, UR14, RZ ;  /* 0x0000000e88847c10 */ /* 0x000fe8000ff1e0ff */
[----:B------:R-:W-:Y:S02]  /*3340*/  IADD3.X R133, PT, PT, R137, UR15, RZ, P0, !PT ;  /* 0x0000000f89857c10 */ /* 0x000fe400087fe4ff */
[----:B------:R-:W-:Y:S06]  /*3350*/  LOP3.LUT P0, RZ, R119, 0x8, RZ, 0xc0, !PT ;  /* 0x0000000877ff7812 */ /* 0x000fec000780c0ff */
[C---:B------:R-:W5:Y:S07]  /*3360*/  DMMA.8x8x4 R8, R94.reuse, R86, R8 ;  /* 0x000000565e08723f */ /* 0x040f6e0000000008 */
[----:B------:R-:W-:Y:S01]  /*3370*/  LDGSTS.E.LTC128B.64 [R129+0x600], desc[UR34][R136.64], P0 ;  /* 0x0060000088817fae */ /* 0x000fe200081a1622 */
[----:B------:R-:W-:Y:S01]  /*3380*/  LOP3.LUT P0, RZ, R124, 0x8, RZ, 0xc0, !PT ;  /* 0x000000087cff7812 */ /* 0x000fe2000780c0ff */
[----:B------:R-:W-:Y:S01]  /*3390*/  VIADD R124, R103, UR24 ;  /* 0x00000018677c7c36 */ /* 0x000fe20008000000 */
[----:B------:R-:W-:Y:S06]  /*33a0*/  UIADD3 UR24, UPT, UPT, UR36, UR24, URZ ;  /* 0x0000001824187290 */ /* 0x000fec000fffe0ff */
[C---:B------:R-:W5:Y:S05]  /*33b0*/  DMMA.8x8x4 R12, R94.reuse, R88, R12 ;  /* 0x000000585e0c723f */ /* 0x040f6a000000000c */
[----:B------:R-:W-:Y:S01]  /*33c0*/  LDGSTS.E.LTC128B.64 [R123+0x100], desc[UR34][R126.64+0x100], P0 ;  /* 0x001001007e7b7fae */ /* 0x000fe200081a1622 */
[----:B------:R-:W-:Y:S10]  /*33d0*/  LOP3.LUT P0, RZ, R120, 0x8, RZ, 0xc0, !PT ;  /* 0x0000000878ff7812 */ /* 0x000ff4000780c0ff */
[-C--:B------:R-:W5:Y:S03]  /*33e0*/  DMMA.8x8x4 R16, R94, R90.reuse, R16 ;  /* 0x0000005a5e10723f */ /* 0x080f660000000010 */
[----:B--2---:R2:W-:Y:S01]  /*33f0*/  LDGSTS.E.LTC128B.64 [R123+0x180], desc[UR34][R126.64+0x180], P0 ;  /* 0x001801807e7b7fae */ /* 0x0045e200081a1622 */
[----:B------:R-:W-:Y:S01]  /*3400*/  IADD3 R130, P0, PT, R132, UR14, RZ ;  /* 0x0000000e84827c10 */ /* 0x000fe2000ff1e0ff */
[----:B------:R-:W-:Y:S11]  /*3410*/  DEPBAR.LE SB5, 0xc ;  /* 0x0000d3000000791a */ /* 0x000ff60000000000 */
[C---:B------:R-:W5:Y:S04]  /*3420*/  DMMA.8x8x4 R20, R92.reuse, R90, R20 ;  /* 0x0000005a5c14723f */ /* 0x040f680000000014 */
[----:B------:R-:W-:Y:S02]  /*3430*/  IADD3.X R131, PT, PT, R133, UR15, RZ, P0, !PT ;  /* 0x0000000f85837c10 */ /* 0x000fe400087fe4ff */
[----:B------:R-:W-:Y:S02]  /*3440*/  LOP3.LUT P0, RZ, R125, 0x8, RZ, 0xc0, !PT ;  /* 0x000000087dff7812 */ /* 0x000fe4000780c0ff */
[----:B------:R-:W-:Y:S08]  /*3450*/  SHF.R.U32.HI R125, RZ, 0x6, R119 ;  /* 0x00000006ff7d7819 */ /* 0x000ff00000011677 */
[C---:B------:R-:W5:Y:S04]  /*3460*/  DMMA.8x8x4 R24, R92.reuse, R88, R24 ;  /* 0x000000585c18723f */ /* 0x040f680000000018 */
[----:B--2---:R-:W-:Y:S05]  /*3470*/  VIADD R127, R122, 0x10 ;  /* 0x000000107a7f7836 */ /* 0x004fea0000000000 */
[C---:B------:R-:W-:Y:S02]  /*3480*/  ISETP.LT.AND P2, PT, R127.reuse, UR30, !P3 ;  /* 0x0000001e7f007c0c */ /* 0x040fe4000df41270 */
[----:B------:R-:W-:Y:S05]  /*3490*/  ISETP.LE.OR P1, PT, R127, R116, !P1 ;  /* 0x000000747f00720c */ /* 0x000fea0004f23670 */
[C---:B------:R-:W5:Y:S11]  /*34a0*/  DMMA.8x8x4 R28, R92.reuse, R86, R28 ;  /* 0x000000565c1c723f */ /* 0x040f76000000001c */
[----:B------:R-:W-:Y:S05]  /*34b0*/  @!UPT UIADD3 URZ, UPT, UPT, URZ, URZ, URZ ;  /* 0x000000fffffff290 */ /* 0x000fea000fffe0ff */
[-C--:B------:R2:W5:Y:S02]  /*34c0*/  DMMA.8x8x4 R32, R92, R84.reuse, R32 ;  /* 0x000000545c20723f */ /* 0x0805640000000020 */
[----:B--2---:R-:W-:Y:S01]  /*34d0*/  LDS.128 R92, [R2+UR6+0x1800] ;  /* 0x00180006025c7984 */ /* 0x004fe20008000c00 */
[----:B------:R-:W-:Y:S11]  /*34e0*/  DEPBAR.LE SB5, 0xc ;  /* 0x0000d3000000791a */ /* 0x000ff60000000000 */
[----:B------:R-:W-:Y:S02]  /*34f0*/  @!UPT UIADD3 URZ, UPT, UPT, URZ, URZ, URZ ;  /* 0x000000fffffff290 */ /* 0x000fe4000fffe0ff */
[C---:B-1----:R-:W5:Y:S11]  /*3500*/  DMMA.8x8x4 R36, R98.reuse, R84, R36 ;  /* 0x000000546224723f */ /* 0x042f760000000024 */
        /* <DEDUP_REMOVED lines=11> */
[----:B-1----:R-:W-:Y:S11]  /*35c0*/  LDS.128 R88, [R3+0x1880] ;  /* 0x0018800003587984 */ /* 0x002ff60000000c00 */
[----:B------:R-:W-:Y:S03]  /*35d0*/  @!UPT UIADD3 URZ, UPT, UPT, URZ, URZ, URZ ;  /* 0x000000fffffff290 */ /* 0x000fe6000fffe0ff */
[C---:B------:R-:W5:Y:S11]  /*35e0*/  DMMA.8x8x4 R60, R96.reuse, R86, R60 ;  /* 0x00000056603c723f */ /* 0x040f76000000003c */
[----:B------:R-:W-:Y:S05]  /*35f0*/  @!UPT UIADD3 URZ, UPT, UPT, URZ, URZ, URZ ;  /* 0x000000fffffff290 */ /* 0x000fea000fffe0ff */
[----:B------:R1:W5:Y:S02]  /*3600*/  DMMA.8x8x4 R64, R96, R84, R64 ;  /* 0x000000546040723f */ /* 0x0003640000000040 */
[----:B-1----:R-:W1:Y:S08]  /*3610*/  LDS.128 R84, [R3+0x1800] ;  /* 0x0018000003547984 */ /* 0x002e700000000c00 */
[----:B------:R-:W2:Y:S01]  /*3620*/  LDS.128 R96, [R2+UR6+0x1880] ;  /* 0x0018800602607984 */ /* 0x000ea20008000c00 */
[----:B------:R-:W-:Y:S01]  /*3630*/  UIADD3 UR6, UPT, UPT, UR33, UR6, URZ ;  /* 0x0000000621067290 */ /* 0x000fe2000fffe0ff */
[----:B------:R-:W-:-:S04]  /*3640*/  DEPBAR.LE SB5, 0xc ;  /* 0x0000d3000000791a */ /* 0x000fc80000000000 */
[C---:B---3--:R-:W5:Y:S02]  /*3650*/  DMMA.8x8x4 R4, R68.reuse, R72, R4 ;  /* 0x000000484404723f */ /* 0x048f640000000004 */
[----:B------:R-:W-:Y:S01]  /*3660*/  @!PT LDS RZ, [RZ] ;  /* 0x00000000fffff984 */ /* 0x000fe20000000800 */
[----:B------:R-:W-:Y:S01]  /*3670*/  @!PT LDS RZ, [RZ] ;  /* 0x00000000fffff984 */ /* 0x000fe20000000800 */
[----:B------:R-:W-:Y:S01]  /*3680*/  @!PT LDS RZ, [RZ] ;  /* 0x00000000fffff984 */ /* 0x000fe20000000800 */
[----:B------:R-:W-:Y:S02]  /*3690*/  LDGSTS.E.LTC128B.64 [R124], desc[UR34][R132.64], P0 ;  /* 0x00000000847c7fae */ /* 0x000fe400081a1622 */
[----:B------:R-:W-:Y:S04]  /*36a0*/  IADD3 R128, P0, PT, R130, UR14, RZ ;  /* 0x0000000e82807c10 */ /* 0x000fe8000ff1e0ff */
[----:B------:R-:W-:Y:S02]  /*36b0*/  IADD3.X R129, PT, PT, R131, UR15, RZ, P0, !PT ;  /* 0x0000000f83817c10 */ /* 0x000fe400087fe4ff */
[----:B------:R-:W-:Y:S06]  /*36c0*/  LOP3.LUT P0, RZ, R125, 0x8, RZ, 0xc0, !PT ;  /* 0x000000087dff7812 */ /* 0x000fec000780c0ff */
[C---:B------:R-:W5:Y:S04]  /*36d0*/  DMMA.8x8x4 R8, R68.reuse, R74, R8 ;  /* 0x0000004a4408723f */ /* 0x040f680000000008 */
[--C-:B------:R-:W-:Y:S03]  /*36e0*/  SHF.R.U32.HI R125, RZ, 0x5, R120.reuse ;  /* 0x00000005ff7d7819 */ /* 0x100fe60000011678 */
[----:B------:R3:W-:Y:S01]  /*36f0*/  LDGSTS.E.LTC128B.64 [R124+0x200], desc[UR34][R130.64], P0 ;  /* 0x00200000827c7fae */ /* 0x0007e200081a1622 */
[----:B------:R-:W-:Y:S02]  /*3700*/  LOP3.LUT P0, RZ, R125, 0x8, RZ, 0xc0, !PT ;  /* 0x000000087dff7812 */ /* 0x000fe4000780c0ff */
[--C-:B------:R-:W-:Y:S06]  /*3710*/  SHF.R.U32.HI R125, RZ, 0x6, R120.reuse ;  /* 0x00000006ff7d7819 */ /* 0x100fec0000011678 */
[C---:B------:R-:W5:Y:S05]  /*3720*/  DMMA.8x8x4 R12, R68.reuse, R76, R12 ;  /* 0x0000004c440c723f */ /* 0x040f6a000000000c */
[----:B------:R-:W-:Y:S01]  /*3730*/  LDGSTS.E.LTC128B.64 [R123+0x1000], desc[UR34][R134.64], P0 ;  /* 0x01000000867b7fae */ /* 0x000fe200081a1622 */
[----:B------:R-:W-:Y:S02]  /*3740*/  LOP3.LUT P0, RZ, R125, 0x8, RZ, 0xc0, !PT ;  /* 0x000000087dff7812 */ /* 0x000fe4000780c0ff */
[--C-:B------:R-:W-:Y:S02]  /*3750*/  SHF.R.U32.HI R125, RZ, 0x7, R119.reuse ;  /* 0x00000007ff7d7819 */ /* 0x100fe40000011677 */
[----:B------:R-:W-:Y:S06]  /*3760*/  SHF.R.U32.HI R119, RZ, 0x8, R119 ;  /* 0x00000008ff777819 */ /* 0x000fec0000011677 */
[-C--:B------:R-:W5:Y:S03]  /*3770*/  DMMA.8x8x4 R16, R68, R78.reuse, R16 ;  /* 0x0000004e4410723f */ /* 0x080f660000000010 */
[----:B------:R-:W-:Y:S01]  /*3780*/  LDGSTS.E.LTC128B.64 [R123+0x1080], desc[UR34][R134.64+0x80], P0 ;  /* 0x01080080867b7fae */ /* 0x000fe200081a1622 */
[----:B------:R-:W-:Y:S01]  /*3790*/  LOP3.LUT P0, RZ, R125, 0x8, RZ, 0xc0, !PT ;  /* 0x000000087dff7812 */ /* 0x000fe2000780c0ff */
[----:B------:R-:W-:Y:S11]  /*37a0*/  DEPBAR.LE SB5, 0xc ;  /* 0x0000d3000000791a */ /* 0x000ff60000000000 */
[C---:B------:R-:W5:Y:S01]  /*37b0*/  DMMA.8x8x4 R20, R70.reuse, R78, R20 ;  /* 0x0000004e4614723f */ /* 0x040f620000000014 */
[----:B---3--:R3:W-:Y:S03]  /*37c0*/  LDGSTS.E.LTC128B.64 [R124+0x400], desc[UR34][R128.64], P0 ;  /* 0x00400000807c7fae */ /* 0x0087e600081a1622 */
[-C--:B------:R-:W-:Y:S04]  /*37d0*/  ISETP.GT.AND P0, PT, R116, R127.reuse, PT ;  /* 0x0000007f7400720c */ /* 0x080fe80003f04270 */
[----:B------:R-:W-:Y:S08]  /*37e0*/  SEL R125, RZ, 0x1, P0 ;  /* 0x00000001ff7d7807 */ /* 0x000ff00000000000 */
[C---:B------:R-:W5:Y:S03]  /*37f0*/  DMMA.8x8x4 R24, R70.reuse, R76, R24 ;  /* 0x0000004c4618723f */ /* 0x040f660000000018 */
[----:B------:R-:W-:Y:S04]  /*3800*/  LOP3.LUT P0, RZ, R102, 0xff, R125, 0xc8, !PT ;  /* 0x000000ff66ff7812 */ /* 0x000fe8000780c87d */
[----:B------:R-:W-:Y:S02]  /*3810*/  PLOP3.LUT P2, PT, P0, P2, P1, 0x80, 0x0 ;  /* 0x000000000000781c */ /* 0x000fe40000745010 */
[----:B------:R-:W-:Y:S02]  /*3820*/  IADD3 R144, P0, PT, R128, UR14, RZ ;  /* 0x0000000e80907c10 */ /* 0x000fe4000ff1e0ff */
[----:B------:R-:W-:Y:S02]  /*3830*/  ISETP.GE.AND P1, PT, R121, UR30, PT ;  /* 0x0000001e79007c0c */ /* 0x000fe4000bf26270 */
[----:B------:R-:W-:Y:S02]  /*3840*/  IADD3.X R145, PT, PT, R129, UR15, RZ, P0, !PT ;  /* 0x0000000f81917c10 */ /* 0x000fe400087fe4ff */
[----:B------:R-:W-:Y:S01]  /*3850*/  LOP3.LUT P0, RZ, R119, 0x8, RZ, 0xc0, !PT ;  /* 0x0000000877ff7812 */ /* 0x000fe2000780c0ff */
[C---:B------:R-:W5:Y:S01]  /*3860*/  DMMA.8x8x4 R28, R70.reuse, R74, R28 ;  /* 0x0000004a461c723f */ /* 0x040f62000000001c */
[----:B------:R-:W-:Y:S03]  /*3870*/  SEL R130, RZ, 0x1, !P2 ;  /* 0x00000001ff827807 */ /* 0x000fe60005000000 */
[--C-:B------:R-:W-:Y:S01]  /*3880*/  SHF.R.U32.HI R119, RZ, 0x7, R120.reuse ;  /* 0x00000007ff777819 */ /* 0x100fe20000011678 */
[----:B---3--:R-:W-:Y:S01]  /*3890*/  VIADD R129, R122, 0x18 ;  /* 0x000000187a817836 */ /* 0x008fe20000000000 */
[----:B------:R-:W-:Y:S02]  /*38a0*/  SHF.R.U32.HI R120, RZ, 0x8, R120 ;  /* 0x00000008ff787819 */ /* 0x000fe40000011678 */
[----:B------:R-:W-:Y:S02]  /*38b0*/  SEL R132, RZ, 0x200, P1 ;  /* 0x00000200ff847807 */ /* 0x000fe40000800000 */
[----:B------:R-:W-:Y:S02]  /*38c0*/  ISETP.GE.AND P2, PT, R129, UR30, PT ;  /* 0x0000001e81007c0c */ /* 0x000fe4000bf46270 */
[----:B------:R-:W-:Y:S01]  /*38d0*/  LDGSTS.E.LTC128B.64 [R124+0x600], desc[UR34][R144.64], P0 ;  /* 0x00600000907c7fae */ /* 0x000fe200081a1622 */
[----:B------:R-:W-:Y:S03]  /*38e0*/  IADD3 R126, P0, PT, R134, UR8, RZ ;  /* 0x00000008867e7c10 */ /* 0x000fe6000ff1e0ff */
[-C--:B------:R3:W5:Y:S04]  /*38f0*/  DMMA.8x8x4 R32, R70, R72.reuse, R32 ;  /* 0x000000484620723f */ /* 0x0807680000000020 */
[----:B------:R-:W-:Y:S02]  /*3900*/  IADD3.X R125, PT, PT, R135, UR9, RZ, P0, !PT ;  /* 0x00000009877d7c10 */ /* 0x000fe400087fe4ff */
[----:B------:R-:W-:Y:S01]  /*3910*/  LOP3.LUT P0, RZ, R119, 0x8, RZ, 0xc0, !PT ;  /* 0x0000000877ff7812 */ /* 0x000fe2000780c0ff */
[----:B------:R-:W-:Y:S09]  /*3920*/  DEPBAR.LE SB5, 0xc ;  /* 0x0000d3000000791a */ /* 0x000ff20000000000 */
[C---:B----4-:R-:W5:Y:S03]  /*3930*/  DMMA.8x8x4 R36, R80.reuse, R72, R36 ;  /* 0x000000485024723f */ /* 0x050f660000000024 */
[----:B------:R-:W-:Y:S01]  /*3940*/  LDGSTS.E.LTC128B.64 [R123+0x1100], desc[UR34][R134.64+0x100], P0 ;  /* 0x01100100867b7fae */ /* 0x000fe200081a1622 */
[----:B------:R-:W-:Y:S02]  /*3950*/  LOP3.LUT P0, RZ, R120, 0x8, RZ, 0xc0, !PT ;  /* 0x0000000878ff7812 */ /* 0x000fe4000780c0ff */
[----:B------:R-:W-:Y:S10]  /*3960*/  P2R R120, PR, RZ, 0x10 ;  /* 0x00000010ff787803 */ /* 0x000ff40000000000 */
[C---:B------:R-:W5:Y:S01]  /*3970*/  DMMA.8x8x4 R40, R80.reuse, R74, R40 ;  /* 0x0000004a5028723f */ /* 0x040f620000000028 */
[----:B---3--:R3:W-:Y:S02]  /*3980*/  LDGSTS.E.LTC128B.64 [R123+0x1180], desc[UR34][R134.64+0x180], P0 ;  /* 0x01180180867b7fae */ /* 0x0087e400081a1622 */
[-C--:B------:R-:W-:Y:S04]  /*3990*/  ISETP.GT.AND P0, PT, R115, R127.reuse, PT ;  /* 0x0000007f7300720c */ /* 0x080fe80003f04270 */
[----:B------:R-:W-:Y:S01]  /*39a0*/  SEL R143, RZ, 0x1, P0 ;  /* 0x00000001ff8f7807 */ /* 0x000fe20000000000 */
[----:B------:R-:W0:Y:S01]  /*39b0*/  LDGDEPBAR ;  /* 0x00000000000079af */ /* 0x000e220000000000 */
[-C--:B------:R-:W-:Y:S07]  /*39c0*/  ISETP.GT.AND P0, PT, R114, R127.reuse, PT ;  /* 0x0000007f7200720c */ /* 0x080fee0003f04270 */
[C---:B------:R-:W5:Y:S01]  /*39d0*/  DMMA.8x8x4 R44, R80.reuse, R76, R44 ;  /* 0x0000004c502c723f */ /* 0x040f62000000002c */
[----:B------:R-:W-:Y:S02]  /*39e0*/  SEL R141, RZ, 0x1, P0 ;  /* 0x00000001ff8d7807 */ /* 0x000fe40000000000 */
[----:B------:R-:W-:Y:S04]  /*39f0*/  ISETP.GT.AND P0, PT, R113, R127, PT ;  /* 0x0000007f7100720c */ /* 0x000fe80003f04270 */
[----:B------:R-:W-:Y:S02]  /*3a00*/  SEL R133, RZ, 0x1, P0 ;  /* 0x00000001ff857807 */ /* 0x000fe40000000000 */
[-C--:B------:R-:W-:Y:S04]  /*3a10*/  ISETP.GT.AND P0, PT, R116, R129.reuse, PT ;  /* 0x000000817400720c */ /* 0x080fe80003f04270 */
[----:B------:R-:W-:Y:S02]  /*3a20*/  SEL R131, RZ, 0x1, P0 ;  /* 0x00000001ff837807 */ /* 0x000fe40000000000 */
[-C--:B------:R-:W-:Y:S01]  /*3a30*/  ISETP.GT.AND P0, PT, R115, R129.reuse, PT ;  /* 0x000000817300720c */ /* 0x080fe20003f04270 */
[-C--:B------:R-:W5:Y:S01]  /*3a40*/  DMMA.8x8x4 R48, R80, R78.reuse, R48 ;  /* 0x0000004e5030723f */ /* 0x080f620000000030 */
[----:B---3--:R-:W-:Y:S01]  /*3a50*/  SEL R134, RZ, 0x8, P1 ;  /* 0x00000008ff867807 */ /* 0x008fe20000800000 */
[----:B------:R-:W-:Y:S04]  /*3a60*/  DEPBAR.LE SB0, 0x1 ;  /* 0x000080400000791a */ /* 0x000fe80000000000 */
[----:B------:R-:W-:Y:S01]  /*3a70*/  SEL R139, RZ, 0x1, P0 ;  /* 0x00000001ff8b7807 */ /* 0x000fe20000000000 */
[----:B------:R-:W-:Y:S09]  /*3a80*/  DEPBAR.LE SB5, 0xc ;  /* 0x0000d3000000791a */ /* 0x000ff20000000000 */
[C---:B------:R-:W5:Y:S01]  /*3a90*/  DMMA.8x8x4 R52, R82.reuse, R78, R52 ;  /* 0x0000004e5234723f */ /* 0x040f620000000034 */
[----:B------:R-:W-:Y:S03]  /*3aa0*/  BAR.SYNC.DEFER_BLOCKING 0x0 ;  /* 0x0000000000007b1d */ /* 0x000fe60000010000 */
[-C--:B------:R-:W-:Y:S04]  /*3ab0*/  ISETP.GT.AND P0, PT, R114, R129.reuse, PT ;  /* 0x000000817200720c */ /* 0x080fe80003f04270 */
[----:B------:R-:W-:Y:S02]  /*3ac0*/  SEL R137, RZ, 0x1, P0 ;  /* 0x00000001ff897807 */ /* 0x000fe40000000000 */
[----:B------:R-:W-:Y:S04]  /*3ad0*/  ISETP.GT.AND P0, PT, R113, R129, PT ;  /* 0x000000817100720c */ /* 0x000fe80003f04270 */
[----:B------:R-:W-:Y:S02]  /*3ae0*/  SEL R119, RZ, 0x1, P0 ;  /* 0x00000001ff777807 */ /* 0x000fe40000000000 */
[C---:B------:R3:W5:Y:S03]  /*3af0*/  DMMA.8x8x4 R56, R82.reuse, R76, R56 ;  /* 0x0000004c5238723f */ /* 0x0407660000000038 */
[----:B------:R-:W-:Y:S04]  /*3b00*/  ISETP.LT.AND P0, PT, R111, UR16, !P1 ;  /* 0x000000106f007c0c */ /* 0x000fe8000cf01270 */
[----:B------:R-:W-:Y:S01]  /*3b10*/  SEL R135, RZ, 0x1, !P0 ;  /* 0x00000001ff877807 */ /* 0x000fe20004000000 */
[----:B------:R1:W1:Y:S01]  /*3b20*/  LDS.128 R68, [R118+UR33] ;  /* 0x0000002176447984 */ /* 0x0002620008000c00 */
[C---:B------:R-:W-:Y:S04]  /*3b30*/  LOP3.LUT P0, RZ, R102.reuse, 0xff, R143, 0xc8, !PT ;  /* 0x000000ff66ff7812 */ /* 0x040fe8000780c88f */
[----:B------:R-:W-:Y:S03]  /*3b40*/  SEL R124, RZ, 0x2, !P0 ;  /* 0x00000002ff7c7807 */ /* 0x000fe60004000000 */
[C---:B------:R-:W5:Y:S01]  /*3b50*/  DMMA.8x8x4 R60, R82.reuse, R74, R60 ;  /* 0x0000004a523c723f */ /* 0x040f62000000003c */
[----:B---3--:R3:W2:Y:S02]  /*3b60*/  LDS.128 R76, [R3+UR33+0x80] ;  /* 0x00008021034c7984 */ /* 0x0086a40008000c00 */
[C---:B------:R-:W-:Y:S04]  /*3b70*/  LOP3.LUT P0, RZ, R102.reuse, 0xff, R141, 0xc8, !PT ;  /* 0x000000ff66ff7812 */ /* 0x040fe8000780c88d */
[----:B------:R-:W-:Y:S02]  /*3b80*/  SEL R123, RZ, 0x4, !P0 ;  /* 0x00000004ff7b7807 */ /* 0x000fe40004000000 */
[C---:B------:R-:W-:Y:S02]  /*3b90*/  LOP3.LUT P0, RZ, R102.reuse, 0xff, R133, 0xc8, !PT ;  /* 0x000000ff66ff7812 */ /* 0x040fe4000780c885 */
[----:B------:R-:W-:Y:S02]  /*3ba0*/  SEL R133, RZ, 0x100, P1 ;  /* 0x00000100ff857807 */ /* 0x000fe40000800000 */
[----:B------:R-:W-:Y:S02]  /*3bb0*/  SEL R128, RZ, 0x8, !P0 ;  /* 0x00000008ff807807 */ /* 0x000fe40004000000 */
[C---:B------:R-:W-:Y:S01]  /*3bc0*/  LOP3.LUT P0, RZ, R102.reuse, 0xff, R131, 0xc8, !PT ;  /* 0x000000ff66ff7812 */ /* 0x040fe2000780c883 */
[----:B------:R4:W5:Y:S01]  /*3bd0*/  DMMA.8x8x4 R64, R82, R72, R64 ;  /* 0x000000485240723f */ /* 0x0009620000000040 */
[----:B------:R-:W-:Y:S01]  /*3be0*/  SEL R131, RZ, 0x400, P1 ;  /* 0x00000400ff837807 */ /* 0x000fe20000800000 */
[----:B----4-:R3:W2:Y:S02]  /*3bf0*/  LDS.128 R80, [R118+UR33+0x80] ;  /* 0x0000802176507984 */ /* 0x0106a40008000c00 */
[----:B------:R-:W-:Y:S02]  /*3c00*/  SEL R122, RZ, 0x100, !P0 ;  /* 0x00000100ff7a7807 */ /* 0x000fe40004000000 */
[----:B------:R-:W-:Y:S04]  /*3c10*/  ISETP.NE.AND P0, PT, R102, RZ, PT ;  /* 0x000000ff6600720c */ /* 0x000fe80003f05270 */
[----:B------:R3:W2:Y:S01]  /*3c20*/  LDS.128 R72, [R3+UR33] ;  /* 0x0000002103487984 */ /* 0x0006a20008000c00 */
[----:B------:R-:W-:Y:S01]  /*3c30*/  ISETP.LE.OR P0, PT, R127, R115, !P0 ;  /* 0x000000737f00720c */ /* 0x000fe20004703670 */
[----:B------:R-:W-:-:S04]  /*3c40*/  DEPBAR.LE SB5, 0xc ;  /* 0x0000d3000000791a */ /* 0x000fc80000000000 */
[C---:B-1----:R3:W5:Y:S04]  /*3c50*/  DMMA.8x8x4 R4, R94.reuse, R84, R4 ;  /* 0x000000545e04723f */ /* 0x0427680000000004 */
[----:B------:R-:W-:Y:S02]  /*3c60*/  SEL R124, R124, RZ, P0 ;  /* 0x000000ff7c7c7207 */ /* 0x000fe40000000000 */
[----:B------:R-:W-:Y:S02]  /*3c70*/  ISETP.NE.AND P0, PT, R102, RZ, PT ;  /* 0x000000ff6600720c */ /* 0x000fe40003f05270 */
[----:B------:R-:W-:Y:S02]  /*3c80*/  SEL R124, R124, RZ, !P4 ;  /* 0x000000ff7c7c7207 */ /* 0x000fe40006000000 */
[----:B------:R-:W-:Y:S02]  /*3c90*/  ISETP.LE.OR P0, PT, R127, R114, !P0 ;  /* 0x000000727f00720c */ /* 0x000fe40004703670 */
[----:B------:R-:W-:Y:S02]  /*3ca0*/  ISETP.GE.AND P4, PT, R110, UR16, PT ;  /* 0x000000106e007c0c */ /* 0x000fe4000bf86270 */
[----:B------:R-:W-:Y:S02]  /*3cb0*/  SEL R123, R123, RZ, P0 ;  /* 0x000000ff7b7b7207 */ /* 0x000fe40000000000 */
[C---:B------:R3:W5:Y:S03]  /*3cc0*/  DMMA.8x8x4 R8, R94.reuse, R86, R8 ;  /* 0x000000565e08723f */ /* 0x0407660000000008 */
[----:B------:R-:W-:Y:S02]  /*3cd0*/  ISETP.NE.AND P0, PT, R102, RZ, PT ;  /* 0x000000ff6600720c */ /* 0x000fe40003f05270 */
[----:B------:R-:W-:Y:S02]  /*3ce0*/  SEL R123, R123, RZ, !P5 ;  /* 0x000000ff7b7b7207 */ /* 0x000fe40006800000 */
[----:B------:R-:W-:Y:S04]  /*3cf0*/  ISETP.LE.OR P0, PT, R127, R113, !P0 ;  /* 0x000000717f00720c */ /* 0x000fe80004703670 */
[----:B------:R-:W-:Y:S02]  /*3d00*/  SEL R128, R128, RZ, P0 ;  /* 0x000000ff80807207 */ /* 0x000fe40000000000 */
[----:B------:R-:W-:Y:S02]  /*3d10*/  ISETP.NE.AND P0, PT, R102, RZ, PT ;  /* 0x000000ff6600720c */ /* 0x000fe40003f05270 */
[----:B------:R-:W-:Y:S01]  /*3d20*/  SEL R128, R128, RZ, !P6 ;  /* 0x000000ff80807207 */ /* 0x000fe20007000000 */
[C---:B------:R3:W5:Y:S03]  /*3d30*/  DMMA.8x8x4 R12, R94.reuse, R88, R12 ;  /* 0x000000585e0c723f */ /* 0x040766000000000c */
[----:B------:R-:W-:Y:S04]  /*3d40*/  ISETP.LE.OR P0, PT, R129, R116, !P0 ;  /* 0x000000748100720c */ /* 0x000fe80004703670 */
[----:B------:R-:W-:Y:S02]  /*3d50*/  SEL R122, R122, RZ, P0 ;  /* 0x000000ff7a7a7207 */ /* 0x000fe40000000000 */
[----:B------:R-:W-:Y:S02]  /*3d60*/  ISETP.GE.AND P0, PT, R127, UR30, PT ;  /* 0x0000001e7f007c0c */ /* 0x000fe4000bf06270 */
[----:B------:R-:W-:Y:S02]  /*3d70*/  SEL R122, R122, RZ, !P3 ;  /* 0x000000ff7a7a7207 */ /* 0x000fe40005800000 */
[----:B------:R-:W-:Y:S02]  /*3d80*/  SEL R124, R124, RZ, !P0 ;  /* 0x000000ff7c7c7207 */ /* 0x000fe40004000000 */
[----:B------:R-:W-:Y:S01]  /*3d90*/  SEL R123, R123, RZ, !P0 ;  /* 0x000000ff7b7b7207 */ /* 0x000fe20004000000 */
[-C--:B------:R3:W5:Y:S04]  /*3da0*/  DMMA.8x8x4 R16, R94, R90.reuse, R16 ;  /* 0x0000005a5e10723f */ /* 0x0807680000000010 */
[----:B------:R-:W-:Y:S02]  /*3db0*/  SEL R128, R128, RZ, !P0 ;  /* 0x000000ff80807207 */ /* 0x000fe40004000000 */
[----:B------:R-:W-:Y:S02]  /*3dc0*/  IADD3 R123, PT, PT, R123, R124, R130 ;  /* 0x0000007c7b7b7210 */ /* 0x000fe40007ffe082 */
[----:B------:R-:W-:Y:S02]  /*3dd0*/  SEL R122, R122, RZ, !P2 ;  /* 0x000000ff7a7a7207 */ /* 0x000fe40005000000 */
[----:B------:R-:W-:Y:S01]  /*3de0*/  ISETP.GE.AND P0, PT, R109, UR16, PT ;  /* 0x000000106d007c0c */ /* 0x000fe2000bf06270 */
[----:B------:R-:W-:Y:S05]  /*3df0*/  DEPBAR.LE SB5, 0xc ;  /* 0x0000d3000000791a */ /* 0x000fea0000000000 */
[C---:B------:R3:W5:Y:S01]  /*3e00*/  DMMA.8x8x4 R20, R92.reuse, R90, R20 ;  /* 0x0000005a5c14723f */ /* 0x0407620000000014 */
[----:B------:R-:W-:Y:S03]  /*3e10*/  SEL R124, RZ, 0x2, P1 ;  /* 0x00000002ff7c7807 */ /* 0x000fe60000800000 */
[----:B------:R-:W-:Y:S02]  /*3e20*/  IADD3 R128, PT, PT, R122, R128, R123 ;  /* 0x000000807a807210 */ /* 0x000fe40007ffe07b */
[----:B------:R-:W-:Y:S02]  /*3e30*/  SEL R122, RZ, 0x4, P1 ;  /* 0x00000004ff7a7807 */ /* 0x000fe40000800000 */
[----:B------:R-:W-:Y:S02]  /*3e40*/  SEL R124, R124, RZ, !P4 ;  /* 0x000000ff7c7c7207 */ /* 0x000fe40006000000 */
[----:B------:R-:W-:Y:S02]  /*3e50*/  SEL R122, R122, RZ, !P0 ;  /* 0x000000ff7a7a7207 */ /* 0x000fe40004000000 */
[----:B------:R-:W-:Y:S02]  /*3e60*/  ISETP.NE.AND P4, PT, R120, RZ, PT ;  /* 0x000000ff7800720c */ /* 0x000fe40003f85270 */
[----:B------:R-:W-:Y:S02]  /*3e70*/  IADD3 R135, PT, PT, R122, R124, R135 ;  /* 0x0000007c7a877210 */ /* 0x000fe40007ffe087 */
[C---:B------:R3:W5:Y:S01]  /*3e80*/  DMMA.8x8x4 R24, R92.reuse, R88, R24 ;  /* 0x000000585c18723f */ /* 0x0407620000000018 */
[----:B------:R-:W-:Y:S02]  /*3e90*/  SEL R130, RZ, 0x800, P1 ;  /* 0x00000800ff827807 */ /* 0x000fe40000800000 */
[----:B------:R-:W-:Y:S02]  /*3ea0*/  ISETP.NE.AND P1, PT, R102, RZ, PT ;  /* 0x000000ff6600720c */ /* 0x000fe40003f25270 */
[----:B------:R-:W-:Y:S04]  /*3eb0*/  IADD3 R124, P0, PT, R144, UR10, RZ ;  /* 0x0000000a907c7c10 */ /* 0x000fe8000ff1e0ff */
[----:B------:R-:W-:Y:S02]  /*3ec0*/  IADD3.X R123, PT, PT, R145, UR11, RZ, P0, !PT ;  /* 0x0000000b917b7c10 */ /* 0x000fe400087fe4ff */
[C---:B------:R-:W-:Y:S04]  /*3ed0*/  LOP3.LUT P0, RZ, R102.reuse, 0xff, R139, 0xc8, !PT ;  /* 0x000000ff66ff7812 */ /* 0x040fe8000780c88b */
[----:B------:R-:W-:Y:S01]  /*3ee0*/  SEL R122, RZ, 0x200, !P0 ;  /* 0x00000200ff7a7807 */ /* 0x000fe20004000000 */
[C---:B------:R3:W5:Y:S03]  /*3ef0*/  DMMA.8x8x4 R28, R92.reuse, R86, R28 ;  /* 0x000000565c1c723f */ /* 0x040766000000001c */
[C---:B------:R-:W-:Y:S04]  /*3f00*/  LOP3.LUT P0, RZ, R102.reuse, 0xff, R137, 0xc8, !PT ;  /* 0x000000ff66ff7812 */ /* 0x040fe8000780c889 */
[----:B------:R-:W-:Y:S02]  /*3f10*/  SEL R120, RZ, 0x400, !P0 ;  /* 0x00000400ff787807 */ /* 0x000fe40004000000 */
[----:B------:R-:W-:Y:S04]  /*3f20*/  LOP3.LUT P0, RZ, R102, 0xff, R119, 0xc8, !PT ;  /* 0x000000ff66ff7812 */ /* 0x000fe8000780c877 */
[----:B------:R-:W-:Y:S02]  /*3f30*/  SEL R119, RZ, 0x800, !P0 ;  /* 0x00000800ff777807 */ /* 0x000fe40004000000 */
[C---:B------:R-:W-:Y:S01]  /*3f40*/  ISETP.LE.OR P0, PT, R129.reuse, R115, !P1 ;  /* 0x000000738100720c */ /* 0x040fe20004f03670 */
[-C--:B------:R3:W5:Y:S04]  /*3f50*/  DMMA.8x8x4 R32, R92, R84.reuse, R32 ;  /* 0x000000545c20723f */ /* 0x0807680000000020 */
[----:B------:R-:W-:Y:S02]  /*3f60*/  SEL R122, R122, RZ, P0 ;  /* 0x000000ff7a7a7207 */ /* 0x000fe40000000000 */
[C---:B------:R-:W-:Y:S02]  /*3f70*/  ISETP.LE.OR P0, PT, R129.reuse, R114, !P1 ;  /* 0x000000728100720c */ /* 0x040fe40004f03670 */
[----:B------:R-:W-:Y:S02]  /*3f80*/  SEL R122, R122, RZ, !P4 ;  /* 0x000000ff7a7a7207 */ /* 0x000fe40006000000 */
[----:B------:R-:W-:Y:S01]  /*3f90*/  SEL R120, R120, RZ, P0 ;  /* 0x000000ff78787207 */ /* 0x000fe20000000000 */
[----:B------:R-:W-:Y:S05]  /*3fa0*/  DEPBAR.LE SB5, 0xc ;  /* 0x0000d3000000791a */ /* 0x000fea0000000000 */
[C---:B--2---:R3:W5:Y:S04]  /*3fb0*/  DMMA.8x8x4 R36, R98.reuse, R84, R36 ;  /* 0x000000546224723f */ /* 0x0447680000000024 */
[----:B------:R-:W-:Y:S02]  /*3fc0*/  ISETP.LE.OR P0, PT, R129, R113, !P1 ;  /* 0x000000718100720c */ /* 0x000fe40004f03670 */
[----:B------:R-:W-:Y:S02]  /*3fd0*/  ISETP.GE.AND P1, PT, R108, UR16, PT ;  /* 0x000000106c007c0c */ /* 0x000fe4000bf26270 */
[----:B------:R-:W-:Y:S02]  /*3fe0*/  SEL R119, R119, RZ, P0 ;  /* 0x000000ff77777207 */ /* 0x000fe40000000000 */
[----:B------:R-:W-:Y:S02]  /*3ff0*/  ISETP.GE.AND P0, PT, R107, UR16, PT ;  /* 0x000000106b007c0c */ /* 0x000fe4000bf06270 */
[----:B------:R-:W-:Y:S02]  /*4000*/  SEL R134, R134, RZ, !P1 ;  /* 0x000000ff86867207 */ /* 0x000fe40004800000 */
[----:B------:R-:W-:Y:S02]  /*4010*/  ISETP.GE.AND P1, PT, R106, UR16, PT ;  /* 0x000000106a007c0c */ /* 0x000fe4000bf26270 */
[C---:B------:R3:W5:Y:S04]  /*4020*/  DMMA.8x8x4 R40, R98.reuse, R86, R40 ;  /* 0x000000566228723f */ /* 0x0407680000000028 */
[----:B------:R-:W-:Y:S02]  /*4030*/  SEL R133, R133, RZ, !P0 ;  /* 0x000000ff85857207 */ /* 0x000fe40004000000 */
[----:B------:R-:W-:Y:S02]  /*4040*/  SEL R120, R120, RZ, !P5 ;  /* 0x000000ff78787207 */ /* 0x000fe40006800000 */
[----:B------:R-:W-:Y:S02]  /*4050*/  ISETP.GE.AND P0, PT, R105, UR16, PT ;  /* 0x0000001069007c0c */ /* 0x000fe4000bf06270 */
[----:B------:R-:W-:Y:S02]  /*4060*/  SEL R132, R132, RZ, !P1 ;  /* 0x000000ff84847207 */ /* 0x000fe40004800000 */
[----:B------:R-:W-:Y:S02]  /*4070*/  SEL R119, R119, RZ, !P6 ;  /* 0x000000ff77777207 */ /* 0x000fe40007000000 */
[----:B------:R-:W-:Y:S01]  /*4080*/  SEL R129, R122, RZ, !P2 ;  /* 0x000000ff7a817207 */ /* 0x000fe20005000000 */
[----:B------:R-:W-:Y:S01]  /*4090*/  IMAD.MOV.U32 R122, RZ, RZ, R127 ;  /* 0x000000ffff7a7224 */ /* 0x000fe200078e007f */
[C---:B------:R3:W5:Y:S03]  /*40a0*/  DMMA.8x8x4 R44, R98.reuse, R88, R44 ;  /* 0x00000058622c723f */ /* 0x040766000000002c */
[----:B------:R-:W-:Y:S02]  /*40b0*/  ISETP.GE.AND P1, PT, R104, UR16, PT ;  /* 0x0000001068007c0c */ /* 0x000fe4000bf26270 */
[----:B------:R-:W-:Y:S02]  /*40c0*/  SEL R120, R120, RZ, !P2 ;  /* 0x000000ff78787207 */ /* 0x000fe40005000000 */
[----:B------:R-:W-:Y:S02]  /*40d0*/  IADD3 R133, PT, PT, R133, R134, R135 ;  /* 0x0000008685857210 */ /* 0x000fe40007ffe087 */
[----:B------:R-:W-:Y:S02]  /*40e0*/  SEL R131, R131, RZ, !P0 ;  /* 0x000000ff83837207 */ /* 0x000fe40004000000 */
[----:B------:R-:W-:Y:S02]  /*40f0*/  SEL R119, R119, RZ, !P2 ;  /* 0x000000ff77777207 */ /* 0x000fe40005000000 */
[----:B------:R-:W-:Y:S02]  /*4100*/  IADD3 R120, PT, PT, R120, R129, R128 ;  /* 0x0000008178787210 */ /* 0x000fe40007ffe080 */
[----:B------:R-:W-:Y:S01]  /*4110*/  IADD3 R131, PT, PT, R131, R132, R133 ;  /* 0x0000008483837210 */ /* 0x000fe20007ffe085 */
[-C--:B------:R3:W5:Y:S01]  /*4120*/  DMMA.8x8x4 R48, R98, R90.reuse, R48 ;  /* 0x0000005a6230723f */ /* 0x0807620000000030 */
[----:B------:R-:W-:Y:S03]  /*4130*/  ISETP.NE.AND P0, PT, RZ, UR4, PT ;  /* 0x00000004ff007c0c */ /* 0x000fe6000bf05270 */
[----:B------:R-:W-:Y:S01]  /*4140*/  SEL R130, R130, RZ, !P1 ;  /* 0x000000ff82827207 */ /* 0x000fe20004800000 */
[----:B------:R-:W-:Y:S04]  /*4150*/  IMAD.IADD R120, R120, 0x1, R119 ;  /* 0x0000000178787824 */ /* 0x000fe800078e0277 */
[----:B------:R-:W-:Y:S01]  /*4160*/  IMAD.IADD R130, R131, 0x1, R130 ;  /* 0x0000000183827824 */ /* 0x000fe200078e0282 */
[----:B------:R-:W-:Y:S01]  /*4170*/  SEL R120, R120, RZ, P0 ;  /* 0x000000ff78787207 */ /* 0x000fe20000000000 */
[----:B------:R-:W-:Y:S05]  /*4180*/  DEPBAR.LE SB5, 0xc ;  /* 0x0000d3000000791a */ /* 0x000fea0000000000 */
[C---:B------:R3:W5:Y:S04]  /*4190*/  DMMA.8x8x4 R52, R96.reuse, R90, R52 ;  /* 0x0000005a6034723f */ /* 0x0407680000000034 */
[----:B------:R-:W-:Y:S11]  /*41a0*/  SEL R119, R130, RZ, P0 ;  /* 0x000000ff82777207 */ /* 0x000ff60000000000 */
[----:B------:R-:W-:Y:S01]  /*41b0*/  @!UPT UIADD3 URZ, UPT, UPT, URZ, URZ, URZ ;  /* 0x000000fffffff290 */ /* 0x000fe2000fffe0ff */
[C---:B------:R3:W5:Y:S11]  /*41c0*/  DMMA.8x8x4 R56, R96.reuse, R88, R56 ;  /* 0x000000586038723f */ /* 0x0407760000000038 */
[----:B------:R-:W-:Y:S05]  /*41d0*/  @!UPT UIADD3 URZ, UPT, UPT, URZ, URZ, URZ ;  /* 0x000000fffffff290 */ /* 0x000fea000fffe0ff */
[C---:B------:R3:W5:Y:S11]  /*41e0*/  DMMA.8x8x4 R60, R96.reuse, R86, R60 ;  /* 0x00000056603c723f */ /* 0x040776000000003c */
[----:B------:R-:W-:Y:S05]  /*41f0*/  @!UPT UIADD3 URZ, UPT, UPT, URZ, URZ, URZ ;  /* 0x000000fffffff290 */ /* 0x000fea000fffe0ff */
[----:B------:R3:W5:Y:S01]  /*4200*/  DMMA.8x8x4 R64, R96, R84, R64 ;  /* 0x000000546040723f */ /* 0x0007620000000040 */
[----:B------:R-:W-:Y:S03]  /*4210*/  @!UPT UIADD3 URZ, UPT, UPT, URZ, URZ, URZ ;  /* 0x000000fffffff290 */ /* 0x000fe6000fffe0ff */
[----:B------:R-:W-:Y:S11]  /*4220*/  BRA.U UP0, `(.L_x_4) ;  /* 0xffffffe900d87547 */ /* 0x000ff6000b83ffff */
.L_x_3:
[----:B------:R-:W0:Y:S01]  /*4230*/  LDGDEPBAR ;  /* 0x00000000000079af */ /* 0x000e220000000000 */
[----:B------:R-:W1:Y:S03]  /*4240*/  LDCU.64 UR4, c[0x0][0x450] ;  /* 0x00008a00ff0477ac */ /* 0x000e660008000a00 */
[----:B------:R-:W0:Y:S01]  /*4250*/  LDGDEPBAR ;  /* 0x00000000000079af */ /* 0x000e220000000000 */
[----:B-1----:R-:W-:-:S04]  /*4260*/  UISETP.NE.U32.AND UP0, UPT, UR4, URZ, UPT ;  /* 0x000000ff0400728c */ /* 0x002fc8000bf05070 */
[----:B------:R-:W-:Y:S01]  /*4270*/  UISETP.NE.AND.EX UP0, UPT, UR5, URZ, UPT, UP0 ;  /* 0x000000ff0500728c */ /* 0x000fe2000bf05300 */
[----:B------:R-:W-:-:S04]  /*4280*/  DEPBAR.LE SB0, 0x0 ;  /* 0x000080000000791a */ /* 0x000fc80000000000 */
[----:B------:R-:W-:Y:S06]  /*4290*/  BAR.SYNC.DEFER_BLOCKING 0x0 ;  /* 0x0000000000007b1d */ /* 0x000fec0000010000 */
[----:B------:R-:W-:Y:S05]  /*42a0*/  BRA.U !UP0, `(.L_x_5) ;  /* 0x00000001081c7547 */ /* 0x000fea000b800000 */
[----:B---3--:R-:W1:Y:S02]  /*42b0*/  LDC.64 R98, c[0x0][0x450] ;  /* 0x00011400ff627b82 */ /* 0x008e640000000a00 */
[----:B-1----:R-:W2:Y:S02]  /*42c0*/  LDG.E.64 R98, desc[UR34][R98.64] ;  /* 0x0000002262627981 */ /* 0x002ea4000c1e1b00 */
[----:B--2---:R-:W-:-:S04]  /*42d0*/  ISETP.NE.U32.AND P0, PT, R98, RZ, PT ;  /* 0x000000ff6200720c */ /* 0x004fc80003f05070 */
[----:B------:R-:W-:-:S13]  /*42e0*/  ISETP.NE.AND.EX P0, PT, R99, RZ, PT, P0 ;  /* 0x000000ff6300720c */ /* 0x000fda0003f05300 */
[----:B------:R-:W-:Y:S05]  /*42f0*/  @!P0 BRA `(.L_x_5) ;  /* 0x0000000000088947 */ /* 0x000fea0003800000 */
[----:B------:R-:W4:Y:S01]  /*4300*/  LD.E.64 R98, desc[UR34][R98.64] ;  /* 0x0000002262627980 */ /* 0x000f22000c101b00 */
[----:B------:R-:W-:Y:S05]  /*4310*/  BRA `(.L_x_6) ;  /* 0x0000000000287947 */ /* 0x000fea0003800000 */
.L_x_5:
[----:B------:R-:W1:Y:S02]  /*4320*/  LDCU.64 UR4, c[0x0][0x440] ;  /* 0x00008800ff0477ac */ /* 0x000e640008000a00 */
[----:B-1----:R-:W-:-:S04]  /*4330*/  UISETP.NE.U32.AND UP0, UPT, UR4, URZ, UPT ;  /* 0x000000ff0400728c */ /* 0x002fc8000bf05070 */
[----:B------:R-:W-:-:S09]  /*4340*/  UISETP.NE.AND.EX UP0, UPT, UR5, URZ, UPT, UP0 ;  /* 0x000000ff0500728c */ /* 0x000fd2000bf05300 */
[----:B------:R-:W-:Y:S05]  /*4350*/  BRA.U !UP0, `(.L_x_7) ;  /* 0x00000001080c7547 */ /* 0x000fea000b800000 */
[----:B---3--:R-:W1:Y:S02]  /*4360*/  LDC.64 R98, c[0x0][0x440] ;  /* 0x00011000ff627b82 */ /* 0x008e640000000a00 */
[----:B-1----:R-:W4:Y:S01]  /*4370*/  LDG.E.64 R98, desc[UR34][R98.64] ;  /* 0x0000002262627981 */ /* 0x002f22000c1e1b00 */
[----:B------:R-:W-:Y:S05]  /*4380*/  BRA `(.L_x_6) ;  /* 0x00000000000c7947 */ /* 0x000fea0003800000 */
.L_x_7:
[----:B------:R-:W3:Y:S02]  /*4390*/  LDCU.64 UR4, c[0x0][0x430] ;  /* 0x00008600ff0477ac */ /* 0x000ee40008000a00 */
[----:B---3--:R-:W-:Y:S02]  /*43a0*/  MOV R98, UR4 ;  /* 0x0000000400627c02 */ /* 0x008fe40008000f00 */
[----:B------:R-:W-:-:S07]  /*43b0*/  MOV R99, UR5 ;  /* 0x0000000500637c02 */ /* 0x000fce0008000f00 */
.L_x_6:
[----:B------:R-:W1:Y:S02]  /*43c0*/  LDCU.64 UR4, c[0x0][0x458] ;  /* 0x00008b00ff0477ac */ /* 0x000e640008000a00 */
[----:B-1----:R-:W-:-:S04]  /*43d0*/  UISETP.NE.U32.AND UP0, UPT, UR4, URZ, UPT ;  /* 0x000000ff0400728c */ /* 0x002fc8000bf05070 */
[----:B------:R-:W-:-:S09]  /*43e0*/  UISETP.NE.AND.EX UP0, UPT, UR5, URZ, UPT, UP0 ;  /* 0x000000ff0500728c */ /* 0x000fd2000bf05300 */
[----:B------:R-:W-:Y:S05]  /*43f0*/  BRA.U !UP0, `(.L_x_8) ;  /* 0x00000001081c7547 */ /* 0x000fea000b800000 */
[----:B------:R-:W1:Y:S02]  /*4400*/  LDC.64 R96, c[0x0][0x458] ;  /* 0x00011600ff607b82 */ /* 0x000e640000000a00 */
[----:B-1----:R-:W2:Y:S02]  /*4410*/  LDG.E.64 R96, desc[UR34][R96.64] ;  /* 0x0000002260607981 */ /* 0x002ea4000c1e1b00 */
[----:B--2---:R-:W-:-:S04]  /*4420*/  ISETP.NE.U32.AND P0, PT, R96, RZ, PT ;  /* 0x000000ff6000720c */ /* 0x004fc80003f05070 */
[----:B------:R-:W-:-:S13]  /*4430*/  ISETP.NE.AND.EX P0, PT, R97, RZ, PT, P0 ;  /* 0x000000ff6100720c */ /* 0x000fda0003f05300 */
[----:B------:R-:W-:Y:S05]  /*4440*/  @!P0 BRA `(.L_x_8) ;  /* 0x0000000000088947 */ /* 0x000fea0003800000 */
[----:B------:R-:W4:Y:S01]  /*4450*/  LD.E.64 R96, desc[UR34][R96.64] ;  /* 0x0000002260607980 */ /* 0x000f22000c101b00 */
[----:B------:R-:W-:Y:S05]  /*4460*/  BRA `(.L_x_9) ;  /* 0x0000000000287947 */ /* 0x000fea0003800000 */
.L_x_8:
[----:B------:R-:W1:Y:S02]  /*4470*/  LDCU.64 UR4, c[0x0][0x448] ;  /* 0x00008900ff0477ac */ /* 0x000e640008000a00 */
[----:B-1----:R-:W-:-:S04]  /*4480*/  UISETP.NE.U32.AND UP0, UPT, UR4, URZ, UPT ;  /* 0x000000ff0400728c */ /* 0x002fc8000bf05070 */
[----:B------:R-:W-:-:S09]  /*4490*/  UISETP.NE.AND.EX UP0, UPT, UR5, URZ, UPT, UP0 ;  /* 0x000000ff0500728c */ /* 0x000fd2000bf05300 */
[----:B------:R-:W-:Y:S05]  /*44a0*/  BRA.U !UP0, `(.L_x_10) ;  /* 0x00000001080c7547 */ /* 0x000fea000b800000 */
[----:B------:R-:W1:Y:S02]  /*44b0*/  LDC.64 R96, c[0x0][0x448] ;  /* 0x00011200ff607b82 */ /* 0x000e640000000a00 */
[----:B-1----:R-:W4:Y:S01]  /*44c0*/  LDG.E.64 R96, desc[UR34][R96.64] ;  /* 0x0000002260607981 */ /* 0x002f22000c1e1b00 */
[----:B------:R-:W-:Y:S05]  /*44d0*/  BRA `(.L_x_9) ;  /* 0x00000000000c7947 */ /* 0x000fea0003800000 */
.L_x_10:
[----:B------:R-:W1:Y:S02]  /*44e0*/  LDCU.64 UR4, c[0x0][0x438] ;  /* 0x00008700ff0477ac */ /* 0x000e640008000a00 */
[----:B-1----:R-:W-:Y:S02]  /*44f0*/  MOV R96, UR4 ;  /* 0x0000000400607c02 */ /* 0x002fe40008000f00 */
[----:B------:R-:W-:-:S07]  /*4500*/  MOV R97, UR5 ;  /* 0x0000000500617c02 */ /* 0x000fce0008000f00 */
.L_x_9:
[----:B------:R-:W1:Y:S01]  /*4510*/  S2R R0, SR_TID.X ;  /* 0x0000000000007919 */ /* 0x000e620000002100 */
[----:B------:R-:W2:Y:S01]  /*4520*/  LDCU.64 UR4, c[0x0][0x480] ;  /* 0x00009000ff0477ac */ /* 0x000ea20008000a00 */
[----:B------:R-:W-:Y:S01]  /*4530*/  MOV R70, 0xffffffff ;  /* 0xffffffff00467802 */ /* 0x000fe20000000f00 */
[----:B------:R-:W3:Y:S01]  /*4540*/  LDCU.64 UR6, c[0x0][0x4a0] ;  /* 0x00009400ff0677ac */ /* 0x000ee20008000a00 */
[----:B------:R-:W-:Y:S02]  /*4550*/  UISETP.GT.AND UP0, UPT, UR18, 0x1, UPT ;  /* 0x000000011200788c */ /* 0x000fe4000bf04270 */
[----:B------:R-:W-:Y:S01]  /*4560*/  UIMAD UR8, UR31, UR19, UR32 ;  /* 0x000000131f0872a4 */ /* 0x000fe2000f8e0220 */
[----:B--2---:R-:W-:Y:S02]  /*4570*/  MOV R2, UR4 ;  /* 0x0000000400027c02 */ /* 0x004fe40008000f00 */
[----:B------:R-:W-:Y:S01]  /*4580*/  MOV R3, UR5 ;  /* 0x0000000500037c02 */ /* 0x000fe20008000f00 */
[----:B---3--:R-:W-:-:S03]  /*4590*/  UIMAD.WIDE UR8, UR8, 0x4, UR6 ;  /* 0x00000004080878a5 */ /* 0x008fc6000f8e0206 */
[----:B------:R-:W-:Y:S09]  /*45a0*/  BRA.U UP0, `(.L_x_11) ;  /* 0x0000000100687547 */ /* 0x000ff2000b800000 */
[----:B------:R-:W-:-:S04]  /*45b0*/  UISETP.LT.U32.AND UP0, UPT, UR18, 0x2, UPT ;  /* 0x000000021200788c */ /* 0x000fc8000bf01070 */
[----:B------:R-:W-:-:S04]  /*45c0*/  USEL UR4, UR18, 0x2, UP0 ;  /* 0x0000000212047887 */ /* 0x000fc80008000000 */
[----:B------:R-:W-:-:S12]  /*45d0*/  USHF.L.U32 UR4, UR4, 0x2, URZ ;  /* 0x0000000204047899 */ /* 0x000fd800080006ff */
[----:B------:R-:W2:Y:S02]  /*45e0*/  LDCU UR4, c[0x2][UR4] ;  /* 0x00800000040477ac */ /* 0x000ea40008000800 */
[----:B--2---:R-:W-:-:S10]  /*45f0*/  USHF.R.S32.HI UR5, URZ, 0x1f, UR4 ;  /* 0x0000001fff057899 */ /* 0x004fd40008011404 */
.L_x_20:
[----:B------:R-:W-:Y:S05]  /*4600*/  BRXU UR4 -0x4610                                                  (*"BRANCH_TARGETS .L_x_21,.L_x_22,.L_x_12"*) ;  /* 0xffffffb8047c7958 */ /* 0x000fea000b83ffff */
.L_x_22:
[----:B------:R-:W2:Y:S08]  /*4610*/  LDC.64 R68, c[0x0][0x498] ;  /* 0x00012600ff447b82 */ /* 0x000eb00000000a00 */
[----:B------:R-:W3:Y:S01]  /*4620*/  LDC.64 R2, c[0x0][0x480] ;  /* 0x00012000ff027b82 */ /* 0x000ee20000000a00 */
[----:B--2---:R-:W-:-:S04]  /*4630*/  IMAD.WIDE.U32 R72, R68, UR20, RZ ;  /* 0x0000001444487c25 */ /* 0x004fc8000f8e00ff */
[----:B------:R-:W-:Y:S01]  /*4640*/  IMAD R68, R69, UR20, R73 ;  /* 0x0000001445447c24 */ /* 0x000fe2000f8e0249 */
[----:B---3--:R-:W-:-:S04]  /*4650*/  LEA R2, P0, R72, R2, 0x3 ;  /* 0x0000000248027211 */ /* 0x008fc800078018ff */
[----:B------:R-:W-:Y:S01]  /*4660*/  LEA.HI.X R3, R72, R3, R68, 0x3, P0 ;  /* 0x0000000348037211 */ /* 0x000fe200000f1c44 */
[----:B------:R-:W-:Y:S08]  /*4670*/  BRA `(.L_x_12) ;  /* 0x0000000000807947 */ /* 0x000ff00003800000 */
.L_x_21:
[----:B------:R-:W2:Y:S02]  /*4680*/  LDCU UR4, c[0x0][0x394] ;  /* 0x00007280ff0477ac */ /* 0x000ea40008000800 */
[----:B--2---:R-:W-:-:S09]  /*4690*/  UISETP.GE.AND UP0, UPT, UR4, 0x2, UPT ;  /* 0x000000020400788c */ /* 0x004fd2000bf06270 */
[----:B------:R-:W-:Y:S05]  /*46a0*/  BRA.U !UP0, `(.L_x_12) ;  /* 0x0000000108747547 */ /* 0x000fea000b800000 */
[----:B-1----:R-:W-:Y:S01]  /*46b0*/  ISETP.NE.AND P0, PT, R0, RZ, PT ;  /* 0x000000ff0000720c */ /* 0x002fe20003f05270 */
[----:B------:R-:W-:Y:S02]  /*46c0*/  IMAD.MOV.U32 R70, RZ, RZ, -0x1 ;  /* 0xffffffffff467424 */ /* 0x000fe400078e00ff */
[----:B------:R-:W-:Y:S02]  /*46d0*/  IMAD.U32 R68, RZ, RZ, UR8 ;  /* 0x00000008ff447e24 */ /* 0x000fe4000f8e00ff */
[----:B------:R-:W-:-:S08]  /*46e0*/  IMAD.U32 R69, RZ, RZ, UR9 ;  /* 0x00000009ff457e24 */ /* 0x000fd0000f8e00ff */
[----:B------:R2:W3:Y:S04]  /*46f0*/  @!P0 LDG.E.STRONG.GPU R70, desc[UR34][R68.64] ;  /* 0x0000002244468981 */ /* 0x0004e8000c1ef900 */
[----:B---3--:R-:W-:Y:S01]  /*4700*/  @!P0 CCTL.IVALL ;  /* 0x00000000ff00898f */ /* 0x008fe20002000000 */
[----:B------:R-:W-:-:S04]  /*4710*/  ISETP.NE.AND P0, PT, RZ, UR20, PT ;  /* 0x00000014ff007c0c */ /* 0x000fc8000bf05270 */
[----:B----4-:R-:W-:Y:S02]  /*4720*/  FSEL R96, R96, RZ, !P0 ;  /* 0x000000ff60607208 */ /* 0x010fe40004000000 */
[----:B------:R-:W-:Y:S01]  /*4730*/  FSEL R97, R97, 1.875, !P0 ;  /* 0x3ff0000061617808 */ /* 0x000fe20004000000 */
[----:B------:R-:W-:Y:S06]  /*4740*/  BRA `(.L_x_12) ;  /* 0x00000000004c7947 */ /* 0x000fec0003800000 */
.L_x_11:
[----:B------:R-:W-:Y:S01]  /*4750*/  IMAD.MOV.U32 R69, RZ, RZ, -0x2 ;  /* 0xfffffffeff457424 */ /* 0x000fe200078e00ff */
[----:B------:R-:W-:-:S04]  /*4760*/  MOV R68, UR18 ;  /* 0x0000001200447c02 */ /* 0x000fc80008000f00 */
[----:B------:R-:W-:-:S05]  /*4770*/  VIADDMNMX.U32 R68, R69, R68, 0x2, PT ;  /* 0x0000000245447446 */ /* 0x000fca0003800044 */
[----:B------:R-:W-:-:S04]  /*4780*/  IMAD.SHL.U32 R68, R68, 0x4, RZ ;  /* 0x0000000444447824 */ /* 0x000fc800078e00ff */
[----:B------:R-:W2:Y:S02]  /*4790*/  LDC R72, c[0x2][R68+0xc] ;  /* 0x0080030044487b82 */ /* 0x000ea40000000800 */
[----:B--2---:R-:W-:-:S04]  /*47a0*/  SHF.R.S32.HI R73, RZ, 0x1f, R72 ;  /* 0x0000001fff497819 */ /* 0x004fc80000011448 */
.L_x_24:
[----:B------:R-:W-:Y:S05]  /*47b0*/  BRX R72 -0x47c0                                                   (*"BRANCH_TARGETS .L_x_25,.L_x_26,.L_x_12"*) ;  /* 0xffffffb848107949 */ /* 0x000fea000383ffff */
.L_x_26:
[----:B------:R-:W2:Y:S02]  /*47c0*/  LDCU.64 UR4, c[0x0][0x480] ;  /* 0x00009000ff0477ac */ /* 0x000ea40008000a00 */
[----:B--2---:R-:W-:-:S06]  /*47d0*/  UIMAD.WIDE.U32 UR4, UR20, 0x8, UR4 ;  /* 0x00000008140478a5 */ /* 0x004fcc000f8e0004 */
[----:B------:R-:W-:Y:S02]  /*47e0*/  MOV R2, UR4 ;  /* 0x0000000400027c02 */ /* 0x000fe40008000f00 */
[----:B------:R-:W-:-:S06]  /*47f0*/  MOV R3, UR5 ;  /* 0x0000000500037c02 */ /* 0x000fcc0008000f00 */
[----:B------:R-:W4:Y:S01]  /*4800*/  LDG.E.64 R2, desc[UR34][R2.64] ;  /* 0x0000002202027981 */ /* 0x000f22000c1e1b00 */
[----:B------:R-:W-:Y:S05]  /*4810*/  BRA `(.L_x_12) ;  /* 0x0000000000187947 */ /* 0x000fea0003800000 */
.L_x_25:
[----:B------:R-:W2:Y:S08]  /*4820*/  LDC.64 R68, c[0x0][0x498] ;  /* 0x00012600ff447b82 */ /* 0x000eb00000000a00 */
[----:B------:R-:W3:Y:S01]  /*4830*/  LDC.64 R2, c[0x0][0x480] ;  /* 0x00012000ff027b82 */ /* 0x000ee20000000a00 */
[----:B--2---:R-:W-:-:S04]  /*4840*/  IMAD.WIDE.U32 R72, R68, UR20, RZ ;  /* 0x0000001444487c25 */ /* 0x004fc8000f8e00ff */
[----:B------:R-:W-:Y:S01]  /*4850*/  IMAD R68, R69, UR20, R73 ;  /* 0x0000001445447c24 */ /* 0x000fe2000f8e0249 */
[----:B---3--:R-:W-:-:S04]  /*4860*/  LEA R2, P0, R72, R2, 0x3 ;  /* 0x0000000248027211 */ /* 0x008fc800078018ff */
[----:B------:R-:W-:-:S09]  /*4870*/  LEA.HI.X R3, R72, R3, R68, 0x3, P0 ;  /* 0x0000000348037211 */ /* 0x000fd200000f1c44 */
.L_x_12:
[----:B--2---:R-:W2:Y:S01]  /*4880*/  LDC R68, c[0x0][0x394] ;  /* 0x0000e500ff447b82 */ /* 0x004ea20000000800 */
[----:B------:R-:W3:Y:S01]  /*4890*/  LDCU.64 UR4, c[0x0][0x3f0] ;  /* 0x00007e00ff0477ac */ /* 0x000ee20008000a00 */
[--C-:B-1----:R-:W-:Y:S01]  /*48a0*/  SHF.R.U32.HI R76, RZ, 0x1, R0.reuse ;  /* 0x00000001ff4c7819 */ /* 0x102fe20000011600 */
[----:B------:R-:W-:Y:S01]  /*48b0*/  IMAD.U32 R71, RZ, RZ, UR31 ;  /* 0x0000001fff477e24 */ /* 0x000fe2000f8e00ff */
[----:B------:R-:W-:Y:S01]  /*48c0*/  LOP3.LUT R72, R0, 0x1f, RZ, 0xc0, !PT ;  /* 0x0000001f00487812 */ /* 0x000fe200078ec0ff */
[----:B------:R-:W-:Y:S01]  /*48d0*/  ULEA UR27, UR28, UR27, 0x1 ;  /* 0x0000001b1c1b7291 */ /* 0x000fe2000f8e08ff */
[----:B------:R-:W-:Y:S01]  /*48e0*/  SHF.R.U32.HI R69, RZ, 0x3, R0 ;  /* 0x00000003ff457819 */ /* 0x000fe20000011600 */
[----:B------:R-:W-:Y:S01]  /*48f0*/  IMAD.U32 R85, RZ, RZ, UR32 ;  /* 0x00000020ff557e24 */ /* 0x000fe2000f8e00ff */
[----:B------:R-:W-:Y:S01]  /*4900*/  LOP3.LUT R76, R76, 0x1e0, RZ, 0xc0, !PT ;  /* 0x000001e04c4c7812 */ /* 0x000fe200078ec0ff */
[--C-:B------:R-:W-:Y:S01]  /*4910*/  IMAD R71, R71, 0x40, R72.reuse ;  /* 0x0000004047477824 */ /* 0x100fe200078e0248 */
[----:B------:R-:W-:Y:S01]  /*4920*/  LOP3.LUT R73, R0, 0x3, RZ, 0xc0, !PT ;  /* 0x0000000300497812 */ /* 0x000fe200078ec0ff */
[----:B------:R-:W-:Y:S01]  /*4930*/  USHF.L.U32 UR26, UR26, 0x4, URZ ;  /* 0x000000041a1a7899 */ /* 0x000fe200080006ff */
[----:B------:R-:W-:Y:S01]  /*4940*/  SHF.R.U32.HI R74, RZ, 0x2, R72 ;  /* 0x00000002ff4a7819 */ /* 0x000fe20000011648 */
[----:B------:R-:W-:Y:S01]  /*4950*/  USHF.L.U32 UR27, UR27, 0x3, URZ ;  /* 0x000000031b1b7899 */ /* 0x000fe200080006ff */
[----:B------:R-:W-:Y:S01]  /*4960*/  LOP3.LUT R76, R76, 0x4, R69, 0xf8, !PT ;  /* 0x000000044c4c7812 */ /* 0x000fe200078ef845 */
[----:B------:R-:W-:Y:S01]  /*4970*/  IMAD.SHL.U32 R72, R0, 0x8, RZ ;  /* 0x0000000800487824 */ /* 0x000fe200078e00ff */
[C---:B------:R-:W-:Y:S01]  /*4980*/  ISETP.GE.AND P3, PT, R71.reuse, UR17, PT ;  /* 0x0000001147007c0c */ /* 0x040fe2000bf66270 */
[----:B------:R-:W-:Y:S01]  /*4990*/  IMAD R73, R74, 0x22, R73 ;  /* 0x000000224a497824 */ /* 0x000fe200078e0249 */
[----:B------:R-:W-:Y:S01]  /*49a0*/  UIMAD UR26, UR27, 0x22, UR26 ;  /* 0x000000221b1a78a4 */ /* 0x000fe2000f8e021a */
[----:B------:R-:W-:Y:S01]  /*49b0*/  IMAD.WIDE R74, R71, 0x8, RZ ;  /* 0x00000008474a7825 */ /* 0x000fe200078e02ff */
[----:B----4-:R-:W-:-:S02]  /*49c0*/  ISETP.NE.U32.AND P0, PT, R2, RZ, PT ;  /* 0x000000ff0200720c */ /* 0x010fc40003f05070 */
[----:B------:R-:W-:Y:S01]  /*49d0*/  LOP3.LUT R84, R69, 0x7c, RZ, 0xc0, !PT ;  /* 0x0000007c45547812 */ /* 0x000fe200078ec0ff */
[----:B------:R-:W-:Y:S01]  /*49e0*/  IMAD R85, R85, 0x40, R76 ;  /* 0x0000004055557824 */ /* 0x000fe200078e024c */
[----:B--2---:R-:W-:Y:S01]  /*49f0*/  ISETP.GT.AND P4, PT, R68, 0x1, PT ;  /* 0x000000014400780c */ /* 0x004fe20003f84270 */
[----:B------:R-:W-:Y:S01]  /*4a00*/  VIADD R71, R71, 0x20 ;  /* 0x0000002047477836 */ /* 0x000fe20000000000 */
[----:B------:R-:W-:Y:S01]  /*4a10*/  LOP3.LUT R69, R72, 0xf8, RZ, 0xc0, !PT ;  /* 0x000000f848457812 */ /* 0x000fe200078ec0ff */
[----:B---3--:R-:W-:Y:S01]  /*4a20*/  IMAD.WIDE.U32 R74, R85, UR4, R74 ;  /* 0x00000004554a7c25 */ /* 0x008fe2000f8e004a */
[----:B------:R-:W-:Y:S02]  /*4a30*/  ISETP.EQ.AND P5, PT, RZ, UR18, P4 ;  /* 0x00000012ff007c0c */ /* 0x000fe4000a7a2270 */
[----:B------:R-:W-:Y:S01]  /*4a40*/  ISETP.GE.AND P2, PT, R71, UR17, PT ;  /* 0x0000001147007c0c */ /* 0x000fe2000bf46270 */
[----:B------:R-:W-:Y:S01]  /*4a50*/  VIADD R73, R73, UR26 ;  /* 0x0000001a49497c36 */ /* 0x000fe20008000000 */
[----:B------:R-:W-:Y:S01]  /*4a60*/  IADD3 R100, P1, PT, R2, R74, RZ ;  /* 0x0000004a02647210 */ /* 0x000fe20007f3e0ff */
[----:B------:R-:W-:Y:S01]  /*4a70*/  IMAD R2, R85, UR5, R75 ;  /* 0x0000000555027c24 */ /* 0x000fe2000f8e024b */
[C---:B------:R-:W-:Y:S01]  /*4a80*/  ISETP.NE.AND.EX P0, PT, R3.reuse, RZ, PT, P0 ;  /* 0x000000ff0300720c */ /* 0x040fe20003f05300 */
[----:B------:R-:W-:Y:S01]  /*4a90*/  IMAD R84, R84, 0x220, R69 ;  /* 0x0000022054547824 */ /* 0x000fe200078e0245 */
[----:B------:R-:W-:Y:S01]  /*4aa0*/  SEL R89, RZ, 0x1, P3 ;  /* 0x00000001ff597807 */ /* 0x000fe20001800000 */
[----:B------:R-:W-:Y:S01]  /*4ab0*/  IMAD.X R101, R3, 0x1, R2, P1 ;  /* 0x0000000103657824 */ /* 0x000fe200008e0602 */
[----:B------:R-:W-:-:S02]  /*4ac0*/  SEL R90, RZ, 0x1, P2 ;  /* 0x00000001ff5a7807 */ /* 0x000fc40001000000 */
[----:B------:R-:W-:Y:S02]  /*4ad0*/  P2R R86, PR, RZ, 0x20 ;  /* 0x00000020ff567803 */ /* 0x000fe40000000000 */
[----:B------:R-:W-:Y:S02]  /*4ae0*/  LEA R87, R73, UR29, 0x4 ;  /* 0x0000001d49577c11 */ /* 0x000fe4000f8e20ff */
[----:B------:R-:W-:Y:S02]  /*4af0*/  SEL R89, R89, RZ, P0 ;  /* 0x000000ff59597207 */ /* 0x000fe40000000000 */
[----:B------:R-:W-:Y:S01]  /*4b00*/  SEL R90, R90, RZ, P0 ;  /* 0x000000ff5a5a7207 */ /* 0x000fe20000000000 */
[----:B------:R-:W-:Y:S06]  /*4b10*/  @!P5 BRA `(.L_x_13) ;  /* 0x000000000068d947 */ /* 0x000fec0003800000 */
[----:B------:R-:W-:-:S13]  /*4b20*/  ISETP.NE.AND P0, PT, R70, UR20, PT ;  /* 0x0000001446007c0c */ /* 0x000fda000bf05270 */
[----:B------:R-:W-:Y:S06]  /*4b30*/  BAR.RED.AND.DEFER_BLOCKING 0x0, P0 ;  /* 0x0000000000007b1d */ /* 0x000fec0000014400 */
[----:B------:R-:W1:Y:S02]  /*4b40*/  B2R.RESULT RZ, P0 ;  /* 0x0000000000ff731c */ /* 0x000e640000004000 */
[----:B-1----:R-:W-:Y:S05]  /*4b50*/  @!P0 BRA `(.L_x_14) ;  /* 0x0000000000308947 */ /* 0x002fea0003800000 */
[----:B------:R-:W-:-:S13]  /*4b60*/  ISETP.NE.AND P1, PT, R0, RZ, PT ;  /* 0x000000ff0000720c */ /* 0x000fda0003f25270 */
.L_x_16:
[----:B------:R-:W-:Y:S05]  /*4b70*/  YIELD ;  /* 0x0000000000007946 */ /* 0x000fea0003800000 */
[----:B-1---5:R-:W-:Y:S05]  /*4b80*/  @P1 BRA `(.L_x_15) ;  /* 0x0000000000101947 */ /* 0x022fea0003800000 */
[----:B------:R-:W-:Y:S02]  /*4b90*/  MOV R70, UR8 ;  /* 0x0000000800467c02 */ /* 0x000fe40008000f00 */
[----:B------:R-:W-:-:S05]  /*4ba0*/  MOV R71, UR9 ;  /* 0x0000000900477c02 */ /* 0x000fca0008000f00 */
[----:B------:R1:W2:Y:S04]  /*4bb0*/  LDG.E.STRONG.GPU R70, desc[UR34][R70.64] ;  /* 0x0000002246467981 */ /* 0x0002a8000c1ef900 */
[----:B--2---:R-:W-:Y:S01]  /*4bc0*/  CCTL.IVALL ;  /* 0x00000000ff00798f */ /* 0x004fe20002000000 */
.L_x_15:
[----:B------:R-:W-:Y:S01]  /*4bd0*/  ISETP.NE.AND P0, PT, R70, UR20, PT ;  /* 0x0000001446007c0c */ /* 0x000fe2000bf05270 */
[----:B------:R-:W-:-:S12]  /*4be0*/  WARPSYNC.ALL ;  /* 0x0000000000007948 */ /* 0x000fd80003800000 */
[----:B------:R-:W-:Y:S06]  /*4bf0*/  BAR.RED.AND.DEFER_BLOCKING 0x0, P0 ;  /* 0x0000000000007b1d */ /* 0x000fec0000014400 */
[----:B------:R-:W2:Y:S02]  /*4c00*/  B2R.RESULT RZ, P0 ;  /* 0x0000000000ff731c */ /* 0x000ea40000004000 */
[----:B--2---:R-:W-:Y:S05]  /*4c10*/  @P0 BRA `(.L_x_16) ;  /* 0xfffffffc00d40947 */ /* 0x004fea000383ffff */
.L_x_14:
[----:B------:R-:W-:Y:S05]  /*4c20*/  WARPSYNC.ALL ;  /* 0x0000000000007948 */ /* 0x000fea0003800000 */
[----:B------:R-:W-:Y:S06]  /*4c30*/  BAR.SYNC.DEFER_BLOCKING 0x0 ;  /* 0x0000000000007b1d */ /* 0x000fec0000010000 */
[----:B------:R-:W-:Y:S01]  /*4c40*/  @!PT LDS RZ, [RZ] ;  /* 0x00000000fffff984 */ /* 0x000fe20000000800 */
[----:B------:R-:W-:Y:S01]  /*4c50*/  @!PT LDS RZ, [RZ] ;  /* 0x00000000fffff984 */ /* 0x000fe20000000800 */
[----:B------:R-:W-:Y:S01]  /*4c60*/  @!PT LDS RZ, [RZ] ;  /* 0x00000000fffff984 */ /* 0x000fe20000000800 */
[----:B------:R-:W-:Y:S01]  /*4c70*/  @!PT LDS RZ, [RZ] ;  /* 0x00000000fffff984 */ /* 0x000fe20000000800 */
[----:B------:R-:W-:Y:S06]  /*4c80*/  MEMBAR.SC.GPU ;  /* 0x0000000000007992 */ /* 0x000fec0000002000 */
[----:B------:R-:W-:-:S00]  /*4c90*/  ERRBAR ;  /* 0x00000000000079ab */ /* 0x000fc00000000000 */
[----:B------:R-:W-:Y:S06]  /*4ca0*/  CGAERRBAR ;  /* 0x00000000000075ab */ /* 0x000fec0000000000 */
[----:B------:R-:W-:Y:S01]  /*4cb0*/  CCTL.IVALL ;  /* 0x00000000ff00798f */ /* 0x000fe20002000000 */
.L_x_13:
[----:B------:R-:W-:-:S14]  /*4cc0*/  DSETP.NEU.AND P0, PT, R96, RZ, PT ;  /* 0x000000ff6000722a */ /* 0x000fdc0003f0d000 */
[----:B------:R-:W-:Y:S05]  /*4cd0*/  @!P0 BRA `(.L_x_17) ;  /* 0x0000001400048947 */ /* 0x000fea0003800000 */
[----:B------:R-:W2:Y:S01]  /*4ce0*/  LDC R88, c[0x0][0x380] ;  /* 0x0000e000ff587b82 */ /* 0x000ea20000000800 */
[----:B------:R-:W-:Y:S02]  /*4cf0*/  PRMT R68, R90, 0x9910, RZ ;  /* 0x000099105a447816 */ /* 0x000fe400000000ff */
[----:B------:R-:W-:Y:S02]  /*4d00*/  CS2R R82, SRZ ;  /* 0x0000000000527805 */ /* 0x000fe4000001ff00 */
[----:B------:R-:W-:Y:S01]  /*4d10*/  LOP3.LUT P0, R89, R89, 0xff, RZ, 0xc0, !PT ;  /* 0x000000ff59597812 */ /* 0x000fe2000780c0ff */
[C---:B------:R-:W-:Y:S01]  /*4d20*/  VIADD R95, R85.reuse, 0x1 ;  /* 0x00000001555f7836 */ /* 0x040fe20000000000 */
[----:B------:R-:W-:Y:S02]  /*4d30*/  ISETP.NE.AND P5, PT, R68, RZ, PT ;  /* 0x000000ff4400720c */ /* 0x000fe40003fa5270 */
[----:B------:R-:W-:Y:S01]  /*4d40*/  CS2R R80, SRZ ;  /* 0x0000000000507805 */ /* 0x000fe2000001ff00 */
[----:B------:R-:W-:Y:S01]  /*4d50*/  VIADD R93, R85, 0x2 ;  /* 0x00000002555d7836 */ /* 0x000fe20000000000 */
[----:B------:R-:W3:Y:S01]  /*4d60*/  LDC.64 R2, c[0x0][0x3f8] ;  /* 0x0000fe00ff027b82 */ /* 0x000ee20000000a00 */
[----:B------:R-:W-:-:S02]  /*4d70*/  CS2R R78, SRZ ;  /* 0x00000000004e7805 */ /* 0x000fc4000001ff00 */
[CC--:B--2---:R-:W-:Y:S02]  /*4d80*/  ISETP.LT.AND P3, PT, R85.reuse, R88.reuse, P0 ;  /* 0x000000585500720c */ /* 0x0c4fe40000761270 */
[-C--:B------:R-:W-:Y:S02]  /*4d90*/  ISETP.LT.AND P2, PT, R85, R88.reuse, P5 ;  /* 0x000000585500720c */ /* 0x080fe40002f41270 */
[----:B------:R-:W-:Y:S02]  /*4da0*/  ISETP.LT.AND P4, PT, R95, R88, P0 ;  /* 0x000000585f00720c */ /* 0x000fe40000781270 */
[----:B---3--:R-:W-:-:S07]  /*4db0*/  IADD3 R102, P1, PT, R100, R2, RZ ;  /* 0x0000000264667210 */ /* 0x008fce0007f3e0ff */
[----:B------:R-:W2:Y:S01]  /*4dc0*/  @P3 LDG.E.LTC128B.64 R82, desc[UR34][R100.64] ;  /* 0x0000002264523981 */ /* 0x000ea2000c1e1b20 */
[-C--:B------:R-:W-:Y:S01]  /*4dd0*/  ISETP.LT.AND P3, PT, R95, R88.reuse, P5 ;  /* 0x000000585f00720c */ /* 0x080fe20002f61270 */
[--C-:B------:R-:W-:Y:S01]  /*4de0*/  IMAD.X R103, R101, 0x1, R3.reuse, P1 ;  /* 0x0000000165677824 */ /* 0x100fe200008e0603 */
[----:B------:R-:W-:Y:S01]  /*4df0*/  CS2R R76, SRZ ;  /* 0x00000000004c7805 */ /* 0x000fe2000001ff00 */
[----:B------:R-:W3:Y:S01]  /*4e00*/  @P2 LDG.E.LTC128B.64 R80, desc[UR34][R100.64+0x100] ;  /* 0x0001002264502981 */ /* 0x000ee2000c1e1b20 */
[----:B------:R-:W-:Y:S02]  /*4e10*/  ISETP.LT.AND P2, PT, R93, R88, P0 ;  /* 0x000000585d00720c */ /* 0x000fe40000741270 */
[----:B------:R-:W-:Y:S02]  /*4e20*/  IADD3 R106, P1, PT, R102, R2, RZ ;  /* 0x00000002666a7210 */ /* 0x000fe40007f3e0ff */
[----:B------:R-:W-:Y:S01]  /*4e30*/  CS2R R74, SRZ ;  /* 0x00000000004a7805 */ /* 0x000fe2000001ff00 */
[----:B------:R-:W-:Y:S01]  /*4e40*/  VIADD R91, R85, 0x3 ;  /* 0x00000003555b7836 */ /* 0x000fe20000000000 */
[----:B------:R-:W4:Y:S01]  /*4e50*/  @P4 LDG.E.LTC128B.64 R78, desc[UR34][R102.64] ;  /* 0x00000022664e4981 */ /* 0x000f22000c1e1b20 */
[----:B------:R-:W-:-:S03]  /*4e60*/  IMAD.X R107, R103, 0x1, R3, P1 ;  /* 0x00000001676b7824 */ /* 0x000fc600008e0603 */
[----:B------:R-:W4:Y:S01]  /*4e70*/  @P3 LDG.E.LTC128B.64 R76, desc[UR34][R102.64+0x100] ;  /* 0x00010022664c3981 */ /* 0x000f22000c1e1b20 */
[-C--:B------:R-:W-:Y:S02]  /*4e80*/  ISETP.LT.AND P3, PT, R93, R88.reuse, P5 ;  /* 0x000000585d00720c */ /* 0x080fe40002f61270 */
[CC--:B------:R-:W-:Y:S01]  /*4e90*/  ISETP.LT.AND P1, PT, R91.reuse, R88.reuse, P5 ;  /* 0x000000585b00720c */ /* 0x0c0fe20002f21270 */
[----:B------:R-:W4:Y:S01]  /*4ea0*/  @P2 LDG.E.LTC128B.64 R74, desc[UR34][R106.64] ;  /* 0x000000226a4a2981 */ /* 0x000f22000c1e1b20 */
[----:B------:R-:W-:Y:S02]  /*4eb0*/  ISETP.LT.AND P2, PT, R91, R88, P0 ;  /* 0x000000585b00720c */ /* 0x000fe40000741270 */
[----:B------:R-:W-:Y:S02]  /*4ec0*/  CS2R R72, SRZ ;  /* 0x0000000000487805 */ /* 0x000fe4000001ff00 */
[----:B------:R-:W-:Y:S02]  /*4ed0*/  IADD3 R104, P0, PT, R106, R2, RZ ;  /* 0x000000026a687210 */ /* 0x000fe40007f1e0ff */
[----:B------:R-:W-:-:S02]  /*4ee0*/  CS2R R68, SRZ ;  /* 0x0000000000447805 */ /* 0x000fc4000001ff00 */
[----:B-1----:R-:W-:Y:S01]  /*4ef0*/  CS2R R70, SRZ ;  /* 0x0000000000467805 */ /* 0x002fe2000001ff00 */
[----:B------:R-:W-:Y:S01]  /*4f00*/  IMAD.X R105, R107, 0x1, R3, P0 ;  /* 0x000000016b697824 */ /* 0x000fe200000e0603 */
[----:B------:R-:W4:Y:S04]  /*4f10*/  @P3 LDG.E.LTC128B.64 R72, desc[UR34][R106.64+0x100] ;  /* 0x000100226a483981 */ /* 0x000f28000c1e1b20 */
[----:B------:R-:W4:Y:S04]  /*4f20*/  @P1 LDG.E.LTC128B.64 R68, desc[UR34][R104.64+0x100] ;  /* 0x0001002268441981 */ /* 0x000f28000c1e1b20 */
[----:B------:R-:W4:Y:S01]  /*4f30*/  @P2 LDG.E.LTC128B.64 R70, desc[UR34][R104.64] ;  /* 0x0000002268462981 */ /* 0x000f22000c1e1b20 */
[----:B------:R-:W-:Y:S05]  /*4f40*/  WARPSYNC.ALL ;  /* 0x0000000000007948 */ /* 0x000fea0003800000 */
[----:B------:R-:W-:Y:S01]  /*4f50*/  BAR.SYNC.DEFER_BLOCKING 0x0 ;  /* 0x0000000000007b1d */ /* 0x000fe20000010000 */
[----:B------:R-:W-:-:S02]  /*4f60*/  LOP3.LUT P0, R90, R90, 0xff, RZ, 0xc0, !PT ;  /* 0x000000ff5a5a7812 */ /* 0x000fc4000780c0ff */
[----:B------:R-:W-:-:S03]  /*4f70*/  ISETP.NE.AND P6, PT, R89, RZ, PT ;  /* 0x000000ff5900720c */ /* 0x000fc60003fc5270 */
[----:B------:R-:W1:Y:S01]  /*4f80*/  LDCU.64 UR4, c[0x0][0x410] ;  /* 0x00008200ff0477ac */ /* 0x000e620008000a00 */
[----:B------:R-:W-:-:S04]  /*4f90*/  DEPBAR.LE SB5, 0xd ;  /* 0x0000d3400000791a */ /* 0x000fc80000000000 */
[----:B------:R-:W-:Y:S04]  /*4fa0*/  STS.128 [R87], R4 ;  /* 0x0000000457007388 */ /* 0x000fe80000000c00 */
[----:B------:R-:W-:Y:S04]  /*4fb0*/  STS.128 [R87+0x40], R8 ;  /* 0x0000400857007388 */ /* 0x000fe80000000c00 */
[----:B------:R-:W-:Y:S01]  /*4fc0*/  STS.128 [R87+0x80], R12 ;  /* 0x0000800c57007388 */ /* 0x000fe20000000c00 */
[----:B------:R-:W-:-:S04]  /*4fd0*/  DEPBAR.LE SB5, 0xc ;  /* 0x0000d3000000791a */ /* 0x000fc80000000000 */
[----:B------:R-:W-:Y:S01]  /*4fe0*/  STS.128 [R87+0xc0], R16 ;  /* 0x0000c01057007388 */ /* 0x000fe20000000c00 */
[----:B------:R-:W-:Y:S06]  /*4ff0*/  BAR.SYNC.DEFER_BLOCKING 0x0 ;  /* 0x0000000000007b1d */ /* 0x000fec0000010000 */
[----:B------:R-:W1:Y:S04]  /*5000*/  LDS.64 R118, [R84+UR29+0x100] ;  /* 0x0001001d54767984 */ /* 0x000e680008000a00 */
[----:B------:R-:W1:Y:S04]  /*5010*/  LDS.64 R120, [R84+UR29] ;  /* 0x0000001d54787984 */ /* 0x000e680008000a00 */
[----:B------:R-:W1:Y:S04]  /*5020*/  LDS.64 R114, [R84+UR29+0x320] ;  /* 0x0003201d54727984 */ /* 0x000e680008000a00 */
[----:B------:R-:W1:Y:S04]  /*5030*/  LDS.64 R116, [R84+UR29+0x220] ;  /* 0x0002201d54747984 */ /* 0x000e680008000a00 */
[----:B------:R-:W1:Y:S04]  /*5040*/  LDS.64 R112, [R84+UR29+0x440] ;  /* 0x0004401d54707984 */ /* 0x000e680008000a00 */
[----:B------:R-:W1:Y:S04]  /*5050*/  LDS.64 R110, [R84+UR29+0x540] ;  /* 0x0005401d546e7984 */ /* 0x000e680008000a00 */
[----:B------:R-:W1:Y:S04]  /*5060*/  LDS.64 R6, [R84+UR29+0x760] ;  /* 0x0007601d54067984 */ /* 0x000e680008000a00 */
[----:B------:R-:W1:Y:S01]  /*5070*/  LDS.64 R108, [R84+UR29+0x660] ;  /* 0x0006601d546c7984 */ /* 0x000e620008000a00 */
[----:B------:R-:W-:-:S02]  /*5080*/  ISETP.GE.OR P4, PT, R85, R88, !P0 ;  /* 0x000000585500720c */ /* 0x000fc40004786670 */
[-C--:B------:R-:W-:Y:S02]  /*5090*/  ISETP.GE.OR P2, PT, R85, R88.reuse, !P6 ;  /* 0x000000585500720c */ /* 0x080fe40007746670 */
[CC--:B------:R-:W-:Y:S01]  /*50a0*/  ISETP.GE.OR P1, PT, R95.reuse, R88.reuse, !P0 ;  /* 0x000000585f00720c */ /* 0x0c0fe20004726670 */
[-C--:B-1----:R-:W-:Y:S02]  /*50b0*/  DMUL R4, R118, R98.reuse ;  /* 0x0000006276047228 */ /* 0x082fe40000000000 */
[-C--:B------:R-:W-:Y:S02]  /*50c0*/  DMUL R8, R120, R98.reuse ;  /* 0x0000006278087228 */ /* 0x080fe40000000000 */
[-C--:B------:R-:W-:Y:S01]  /*50d0*/  DMUL R114, R114, R98.reuse ;  /* 0x0000006272727228 */ /* 0x080fe20000000000 */
[-C--:B------:R-:W-:Y:S01]  /*50e0*/  ISETP.GE.OR P3, PT, R95, R88.reuse, !P6 ;  /* 0x000000585f00720c */ /* 0x080fe20007766670 */
[-C--:B------:R-:W-:Y:S01]  /*50f0*/  DMUL R10, R116, R98.reuse ;  /* 0x00000062740a7228 */ /* 0x080fe20000000000 */
[----:B------:R-:W-:Y:S01]  /*5100*/  ISETP.GE.OR P0, PT, R93, R88, !P6 ;  /* 0x000000585d00720c */ /* 0x000fe20007706670 */
[----:B------:R-:W-:-:S02]  /*5110*/  DMUL R112, R112, R98 ;  /* 0x0000006270707228 */ /* 0x000fc40000000000 */
[-C--:B------:R-:W-:Y:S02]  /*5120*/  DMUL R110, R110, R98.reuse ;  /* 0x000000626e6e7228 */ /* 0x080fe40000000000 */
[-C--:B------:R-:W-:Y:S02]  /*5130*/  DMUL R6, R6, R98.reuse ;  /* 0x0000006206067228 */ /* 0x080fe40000000000 */
[----:B------:R-:W-:Y:S02]  /*5140*/  DMUL R108, R108, R98 ;  /* 0x000000626c6c7228 */ /* 0x000fe40000000000 */
[-C--:B--2---:R-:W-:Y:S02]  /*5150*/  DFMA R8, R82, R96.reuse, R8 ;  /* 0x000000605208722b */ /* 0x084fe40000000008 */
[----:B---3--:R-:W-:-:S05]  /*5160*/  DFMA R4, R80, R96, R4 ;  /* 0x000000605004722b */ /* 0x008fca0000000004 */
[----:B------:R-:W-:Y:S01]  /*5170*/  @!P2 ST.E.64 desc[UR34][R100.64], R8 ;  /* 0x000000086400a985 */ /* 0x000fe2000c101b22 */
[----:B----4-:R-:W-:-:S03]  /*5180*/  DFMA R10, R78, R96, R10 ;  /* 0x000000604e0a722b */ /* 0x010fc6000000000a */
[----:B------:R-:W-:Y:S01]  /*5190*/  @!P4 ST.E.64 desc[UR34][R100.64+0x100], R4 ;  /* 0x000100046400c985 */ /* 0x000fe2000c101b22 */
[-C--:B------:R-:W-:Y:S01]  /*51a0*/  DFMA R114, R76, R96.reuse, R114 ;  /* 0x000000604c72722b */ /* 0x080fe20000000072 */
[----:B------:R-:W-:Y:S01]  /*51b0*/  ISETP.NE.AND P4, PT, R90, RZ, PT ;  /* 0x000000ff5a00720c */ /* 0x000fe20003f85270 */
[----:B------:R-:W-:-:S03]  /*51c0*/  DFMA R112, R74, R96, R112 ;  /* 0x000000604a70722b */ /* 0x000fc60000000070 */
[-C--:B------:R-:W-:Y:S02]  /*51d0*/  ISETP.GE.OR P2, PT, R93, R88.reuse, !P4 ;  /* 0x000000585d00720c */ /* 0x080fe40006746670 */
[----:B------:R-:W-:Y:S01]  /*51e0*/  @!P1 ST.E.64 desc[UR34][R102.64+0x100], R114 ;  /* 0x0001007266009985 */ /* 0x000fe2000c101b22 */
[----:B------:R-:W-:-:S03]  /*51f0*/  ISETP.GE.OR P1, PT, R91, R88, !P4 ;  /* 0x000000585b00720c */ /* 0x000fc60006726670 */
[----:B------:R1:W-:Y:S04]  /*5200*/  @!P3 ST.E.64 desc[UR34][R102.64], R10 ;  /* 0x0000000a6600b985 */ /* 0x0003e8000c101b22 */
[----:B------:R-:W-:Y:S01]  /*5210*/  @!P0 ST.E.64 desc[UR34][R106.64], R112 ;  /* 0x000000706a008985 */ /* 0x000fe2000c101b22 */
[----:B------:R-:W-:Y:S01]  /*5220*/  ISETP.GE.OR P0, PT, R91, R88, !P6 ;  /* 0x000000585b00720c */ /* 0x000fe20007706670 */
[-C--:B------:R-:W-:Y:S02]  /*5230*/  DFMA R110, R72, R96.reuse, R110 ;  /* 0x00000060486e722b */ /* 0x080fe4000000006e */
[-C--:B------:R-:W-:Y:S02]  /*5240*/  DFMA R6, R68, R96.reuse, R6 ;  /* 0x000000604406722b */ /* 0x080fe40000000006 */
[----:B------:R-:W-:-:S03]  /*5250*/  DFMA R108, R70, R96, R108 ;  /* 0x00000060466c722b */ /* 0x000fc6000000006c */
[----:B------:R-:W-:Y:S01]  /*5260*/  @!P2 ST.E.64 desc[UR34][R106.64+0x100], R110 ;  /* 0x0001006e6a00a985 */ /* 0x000fe2000c101b22 */
[----:B------:R-:W-:-:S03]  /*5270*/  ISETP.NE.AND P3, PT, R89, RZ, PT ;  /* 0x000000ff5900720c */ /* 0x000fc60003f65270 */
[----:B------:R2:W-:Y:S04]  /*5280*/  @!P1 ST.E.64 desc[UR34][R104.64+0x100], R6 ;  /* 0x0001000668009985 */ /* 0x0005e8000c101b22 */
[----:B------:R-:W-:Y:S01]  /*5290*/  @!P0 ST.E.64 desc[UR34][R104.64], R108 ;  /* 0x0000006c68008985 */ /* 0x000fe2000c101b22 */
[----:B-1----:R-:W-:Y:S01]  /*52a0*/  VIADD R11, R85, 0x8 ;  /* 0x00000008550b7836 */ /* 0x002fe20000000000 */
[----:B------:R-:W-:-:S04]  /*52b0*/  IADD3 R12, P0, PT, R100, UR4, RZ ;  /* 0x00000004640c7c10 */ /* 0x000fc8000ff1e0ff */
[CC--:B------:R-:W-:Y:S02]  /*52c0*/  ISETP.LT.AND P1, PT, R11.reuse, R88.reuse, P5 ;  /* 0x000000580b00720c */ /* 0x0c0fe40002f21270 */
[----:B------:R-:W-:Y:S01]  /*52d0*/  ISETP.LT.AND P2, PT, R11, R88, P3 ;  /* 0x000000580b00720c */ /* 0x000fe20001f41270 */
[----:B------:R-:W-:Y:S01]  /*52e0*/  VIADD R9, R85, 0x9 ;  /* 0x0000000955097836 */ /* 0x000fe20000000000 */
[----:B------:R-:W-:Y:S02]  /*52f0*/  IADD3.X R13, PT, PT, R101, UR5, RZ, P0, !PT ;  /* 0x00000005650d7c10 */ /* 0x000fe400087fe4ff */
[----:B------:R-:W-:-:S07]  /*5300*/  IADD3 R14, P0, PT, R102, UR4, RZ ;  /* 0x00000004660e7c10 */ /* 0x000fce000ff1e0ff */
[----:B------:R-:W3:Y:S01]  /*5310*/  @P1 LDG.E.LTC128B.64 R80, desc[UR34][R12.64+0x100] ;  /* 0x000100220c501981 */ /* 0x000ee2000c1e1b20 */
[----:B------:R-:W-:-:S03]  /*5320*/  ISETP.LT.AND P1, PT, R9, R88, P5 ;  /* 0x000000580900720c */ /* 0x000fc60002f21270 */
[----:B------:R-:W4:Y:S01]  /*5330*/  @P2 LDG.E.LTC128B.64 R82, desc[UR34][R12.64] ;  /* 0x000000220c522981 */ /* 0x000f22000c1e1b20 */
[----:B------:R-:W-:Y:S01]  /*5340*/  ISETP.LT.AND P2, PT, R9, R88, P3 ;  /* 0x000000580900720c */ /* 0x000fe20001f41270 */
[----:B--2---:R-:W-:Y:S01]  /*5350*/  VIADD R7, R85, 0xa ;  /* 0x0000000a55077836 */ /* 0x004fe20000000000 */
[----:B------:R-:W-:Y:S02]  /*5360*/  IADD3.X R15, PT, PT, R103, UR5, RZ, P0, !PT ;  /* 0x00000005670f7c10 */ /* 0x000fe400087fe4ff */
[----:B------:R-:W-:-:S05]  /*5370*/  IADD3 R18, P0, PT, R14, R2, RZ ;  /* 0x000000020e127210 */ /* 0x000fca0007f1e0ff */
[----:B------:R-:W2:Y:S01]  /*5380*/  @P1 LDG.E.LTC128B.64 R76, desc[UR34][R14.64+0x100] ;  /* 0x000100220e4c1981 */ /* 0x000ea2000c1e1b20 */
[----:B------:R-:W-:-:S03]  /*5390*/  ISETP.LT.AND P1, PT, R7, R88, P5 ;  /* 0x000000580700720c */ /* 0x000fc60002f21270 */
[----:B------:R-:W2:Y:S01]  /*53a0*/  @P2 LDG.E.LTC128B.64 R78, desc[UR34][R14.64] ;  /* 0x000000220e4e2981 */ /* 0x000ea2000c1e1b20 */
[----:B------:R-:W-:Y:S01]  /*53b0*/  ISETP.LT.AND P2, PT, R7, R88, P3 ;  /* 0x000000580700720c */ /* 0x000fe20001f41270 */
[----:B------:R-:W-:Y:S01]  /*53c0*/  IMAD.X R19, R15, 0x1, R3, P0 ;  /* 0x000000010f137824 */ /* 0x000fe200000e0603 */
[----:B------:R-:W-:Y:S01]  /*53d0*/  IADD3 R16, P0, PT, R18, R2, RZ ;  /* 0x0000000212107210 */ /* 0x000fe20007f1e0ff */
[----:B------:R-:W-:-:S04]  /*53e0*/  VIADD R5, R85, 0xb ;  /* 0x0000000b55057836 */ /* 0x000fc80000000000 */
[----:B------:R-:W-:Y:S01]  /*53f0*/  IMAD.X R17, R19, 0x1, R3, P0 ;  /* 0x0000000113117824 */ /* 0x000fe200000e0603 */
[CC--:B------:R-:W-:Y:S01]  /*5400*/  ISETP.LT.AND P0, PT, R5.reuse, R88.reuse, P5 ;  /* 0x000000580500720c */ /* 0x0c0fe20002f01270 */
[----:B------:R-:W2:Y:S01]  /*5410*/  @P1 LDG.E.LTC128B.64 R72, desc[UR34][R18.64+0x100] ;  /* 0x0001002212481981 */ /* 0x000ea2000c1e1b20 */
[----:B------:R-:W-:-:S03]  /*5420*/  ISETP.LT.AND P1, PT, R5, R88, P3 ;  /* 0x000000580500720c */ /* 0x000fc60001f21270 */
[----:B------:R-:W2:Y:S08]  /*5430*/  @P2 LDG.E.LTC128B.64 R74, desc[UR34][R18.64] ;  /* 0x00000022124a2981 */ /* 0x000eb0000c1e1b20 */
[----:B------:R-:W2:Y:S04]  /*5440*/  @P0 LDG.E.LTC128B.64 R68, desc[UR34][R16.64+0x100] ;  /* 0x0001002210440981 */ /* 0x000ea8000c1e1b20 */
[----:B------:R-:W2:Y:S01]  /*5450*/  @P1 LDG.E.LTC128B.64 R70, desc[UR34][R16.64] ;  /* 0x0000002210461981 */ /* 0x000ea2000c1e1b20 */
[----:B------:R-:W-:Y:S06]  /*5460*/  BAR.SYNC.DEFER_BLOCKING 0x0 ;  /* 0x0000000000007b1d */ /* 0x000fec0000010000 */
[----:B------:R-:W-:-:S04]  /*5470*/  DEPBAR.LE SB5, 0x8 ;  /* 0x0000d2000000791a */ /* 0x000fc80000000000 */
[----:B------:R-:W-:Y:S04]  /*5480*/  STS.128 [R87], R32 ;  /* 0x0000002057007388 */ /* 0x000fe80000000c00 */
[----:B------:R-:W-:Y:S04]  /*5490*/  STS.128 [R87+0x40], R28 ;  /* 0x0000401c57007388 */ /* 0x000fe80000000c00 */
[----:B------:R-:W-:Y:S04]  /*54a0*/  STS.128 [R87+0x80], R24 ;  /* 0x0000801857007388 */ /* 0x000fe80000000c00 */
[----:B------:R-:W-:Y:S01]  /*54b0*/  STS.128 [R87+0xc0], R20 ;  /* 0x0000c01457007388 */ /* 0x000fe20000000c00 */
[----:B------:R-:W-:Y:S06]  /*54c0*/  BAR.SYNC.DEFER_BLOCKING 0x0 ;  /* 0x0000000000007b1d */ /* 0x000fec0000010000 */
[----:B------:R-:W1:Y:S04]  /*54d0*/  LDS.64 R102, [R84+UR29+0x100] ;  /* 0x0001001d54667984 */ /* 0x000e680008000a00 */
[----:B------:R-:W1:Y:S04]  /*54e0*/  LDS.64 R104, [R84+UR29] ;  /* 0x0000001d54687984 */ /* 0x000e680008000a00 */
[----:B------:R-:W1:Y:S04]  /*54f0*/  LDS.64 R94, [R84+UR29+0x320] ;  /* 0x0003201d545e7984 */ /* 0x000e680008000a00 */
[----:B------:R-:W1:Y:S04]  /*5500*/  LDS.64 R100, [R84+UR29+0x220] ;  /* 0x0002201d54647984 */ /* 0x000e680008000a00 */
[----:B------:R-:W1:Y:S04]  /*5510*/  LDS.64 R90, [R84+UR29+0x540] ;  /* 0x0005401d545a7984 */ /* 0x000e680008000a00 */
[----:B------:R-:W1:Y:S01]  /*5520*/  LDS.64 R92, [R84+UR29+0x440] ;  /* 0x0004401d545c7984 */ /* 0x000e620008000a00 */
[----:B------:R-:W-:-:S03]  /*5530*/  ISETP.GE.OR P1, PT, R11, R88, !P4 ;  /* 0x000000580b00720c */ /* 0x000fc60006726670 */
[----:B------:R-:W1:Y:S01]  /*5540*/  LDS.64 R22, [R84+UR29+0x760] ;  /* 0x0007601d54167984 */ /* 0x000e620008000a00 */
[----:B------:R-:W-:-:S03]  /*5550*/  ISETP.GE.OR P0, PT, R11, R88, !P6 ;  /* 0x000000580b00720c */ /* 0x000fc60007706670 */
[----:B------:R-:W1:Y:S02]  /*5560*/  LDS.64 R24, [R84+UR29+0x660] ;  /* 0x0006601d54187984 */ /* 0x000e640008000a00 */
[-C--:B-1----:R-:W-:Y:S02]  /*5570*/  DMUL R20, R102, R98.reuse ;  /* 0x0000006266147228 */ /* 0x082fe40000000000 */
[-C--:B------:R-:W-:Y:S02]  /*5580*/  DMUL R32, R104, R98.reuse ;  /* 0x0000006268207228 */ /* 0x080fe40000000000 */
[-C--:B------:R-:W-:Y:S02]  /*5590*/  DMUL R94, R94, R98.reuse ;  /* 0x000000625e5e7228 */ /* 0x080fe40000000000 */
[-C--:B------:R-:W-:Y:S02]  /*55a0*/  DMUL R100, R100, R98.reuse ;  /* 0x0000006264647228 */ /* 0x080fe40000000000 */
[----:B------:R-:W-:-:S02]  /*55b0*/  DMUL R90, R90, R98 ;  /* 0x000000625a5a7228 */ /* 0x000fc40000000000 */
[-C--:B------:R-:W-:Y:S02]  /*55c0*/  DMUL R92, R92, R98.reuse ;  /* 0x000000625c5c7228 */ /* 0x080fe40000000000 */
[-C--:B------:R-:W-:Y:S02]  /*55d0*/  DMUL R22, R22, R98.reuse ;  /* 0x0000006216167228 */ /* 0x080fe40000000000 */
[----:B------:R-:W-:Y:S02]  /*55e0*/  DMUL R24, R24, R98 ;  /* 0x0000006218187228 */ /* 0x000fe40000000000 */
[-C--:B---3--:R-:W-:Y:S02]  /*55f0*/  DFMA R20, R80, R96.reuse, R20 ;  /* 0x000000605014722b */ /* 0x088fe40000000014 */
[----:B----4-:R-:W-:-:S05]  /*5600*/  DFMA R10, R82, R96, R32 ;  /* 0x00000060520a722b */ /* 0x010fca0000000020 */
[----:B------:R-:W-:Y:S01]  /*5610*/  @!P1 ST.E.64 desc[UR34][R12.64+0x100], R20 ;  /* 0x000100140c009985 */ /* 0x000fe2000c101b22 */
[----:B------:R-:W-:-:S03]  /*5620*/  ISETP.GE.OR P1, PT, R9, R88, !P4 ;  /* 0x000000580900720c */ /* 0x000fc60006726670 */
[----:B------:R1:W-:Y:S01]  /*5630*/  @!P0 ST.E.64 desc[UR34][R12.64], R10 ;  /* 0x0000000a0c008985 */ /* 0x0003e2000c101b22 */
[----:B------:R-:W-:Y:S01]  /*5640*/  ISETP.GE.OR P0, PT, R9, R88, !P6 ;  /* 0x000000580900720c */ /* 0x000fe20007706670 */
[-C--:B--2---:R-:W-:Y:S02]  /*5650*/  DFMA R94, R76, R96.reuse, R94 ;  /* 0x000000604c5e722b */ /* 0x084fe4000000005e */
[----:B------:R-:W-:-:S06]  /*5660*/  DFMA R100, R78, R96, R100 ;  /* 0x000000604e64722b */ /* 0x000fcc0000000064 */
[----:B------:R-:W-:Y:S01]  /*5670*/  @!P1 ST.E.64 desc[UR34][R14.64+0x100], R94 ;  /* 0x0001005e0e009985 */ /* 0x000fe2000c101b22 */
[----:B------:R-:W-:-:S03]  /*5680*/  ISETP.GE.OR P1, PT, R7, R88, !P4 ;  /* 0x000000580700720c */ /* 0x000fc60006726670 */
[----:B------:R2:W-:Y:S01]  /*5690*/  @!P0 ST.E.64 desc[UR34][R14.64], R100 ;  /* 0x000000640e008985 */ /* 0x0005e2000c101b22 */
[----:B------:R-:W-:Y:S01]  /*56a0*/  ISETP.GE.OR P0, PT, R7, R88, !P6 ;  /* 0x000000580700720c */ /* 0x000fe20007706670 */
[-C--:B------:R-:W-:Y:S02]  /*56b0*/  DFMA R90, R72, R96.reuse, R90 ;  /* 0x00000060485a722b */ /* 0x080fe4000000005a */
[----:B------:R-:W-:-:S06]  /*56c0*/  DFMA R92, R74, R96, R92 ;  /* 0x000000604a5c722b */ /* 0x000fcc000000005c */
[----:B------:R-:W-:Y:S01]  /*56d0*/  @!P1 ST.E.64 desc[UR34][R18.64+0x100], R90 ;  /* 0x0001005a12009985 */ /* 0x000fe2000c101b22 */
[----:B------:R-:W-:-:S03]  /*56e0*/  ISETP.GE.OR P1, PT, R5, R88, !P4 ;  /* 0x000000580500720c */ /* 0x000fc60006726670 */
[----:B------:R-:W-:Y:S01]  /*56f0*/  @!P0 ST.E.64 desc[UR34][R18.64], R92 ;  /* 0x0000005c12008985 */ /* 0x000fe2000c101b22 */
[----:B------:R-:W-:Y:S01]  /*5700*/  ISETP.GE.OR P0, PT, R5, R88, !P6 ;  /* 0x000000580500720c */ /* 0x000fe20007706670 */
[-C--:B------:R-:W-:Y:S01]  /*5710*/  DFMA R22, R68, R96.reuse, R22 ;  /* 0x000000604416722b */ /* 0x080fe20000000016 */
[----:B------:R-:W-:Y:S01]  /*5720*/  VIADD R5, R85, 0x10 ;  /* 0x0000001055057836 */ /* 0x000fe20000000000 */
[----:B------:R-:W-:-:S04]  /*5730*/  DFMA R24, R70, R96, R24 ;  /* 0x000000604618722b */ /* 0x000fc80000000018 */
[CC--:B------:R-:W-:Y:S02]  /*5740*/  ISETP.LT.AND P2, PT, R5.reuse, R88.reuse, P3 ;  /* 0x000000580500720c */ /* 0x0c0fe40001f41270 */
[----:B------:R-:W-:Y:S01]  /*5750*/  @!P1 ST.E.64 desc[UR34][R16.64+0x100], R22 ;  /* 0x0001001610009985 */ /* 0x000fe2000c101b22 */
[----:B------:R-:W-:-:S03]  /*5760*/  ISETP.LT.AND P1, PT, R5, R88, P5 ;  /* 0x000000580500720c */ /* 0x000fc60002f21270 */
[----:B------:R3:W-:Y:S01]  /*5770*/  @!P0 ST.E.64 desc[UR34][R16.64], R24 ;  /* 0x0000001810008985 */ /* 0x0007e2000c101b22 */
[----:B-1----:R-:W-:Y:S01]  /*5780*/  IADD3 R12, P0, PT, R12, UR4, RZ ;  /* 0x000000040c0c7c10 */ /* 0x002fe2000ff1e0ff */
[----:B------:R-:W-:-:S03]  /*5790*/  VIADD R7, R85, 0x11 ;  /* 0x0000001155077836 */ /* 0x000fc60000000000 */
[----:B------:R-:W-:-:S05]  /*57a0*/  IADD3.X R13, PT, PT, R13, UR5, RZ, P0, !PT ;  /* 0x000000050d0d7c10 */ /* 0x000fca00087fe4ff */
[----:B------:R-:W4:Y:S01]  /*57b0*/  @P2 LDG.E.LTC128B.64 R82, desc[UR34][R12.64] ;  /* 0x000000220c522981 */ /* 0x000f22000c1e1b20 */
[----:B------:R-:W-:-:S03]  /*57c0*/  ISETP.LT.AND P2, PT, R7, R88, P3 ;  /* 0x000000580700720c */ /* 0x000fc60001f41270 */
[----:B------:R-:W4:Y:S01]  /*57d0*/  @P1 LDG.E.LTC128B.64 R80, desc[UR34][R12.64+0x100] ;  /* 0x000100220c501981 */ /* 0x000f22000c1e1b20 */
[----:B------:R-:W-:Y:S02]  /*57e0*/  ISETP.LT.AND P1, PT, R7, R88, P5 ;  /* 0x000000580700720c */ /* 0x000fe40002f21270 */
[----:B--2---:R-:W-:Y:S01]  /*57f0*/  IADD3 R14, P0, PT, R14, UR4, RZ ;  /* 0x000000040e0e7c10 */ /* 0x004fe2000ff1e0ff */
[----:B------:R-:W-:-:S03]  /*5800*/  VIADD R9, R85, 0x12 ;  /* 0x0000001255097836 */ /* 0x000fc60000000000 */
[----:B------:R-:W-:-:S05]  /*5810*/  IADD3.X R15, PT, PT, R15, UR5, RZ, P0, !PT ;  /* 0x000000050f0f7c10 */ /* 0x000fca00087fe4ff */
[----:B------:R-:W2:Y:S01]  /*5820*/  @P2 LDG.E.LTC128B.64 R78, desc[UR34][R14.64] ;  /* 0x000000220e4e2981 */ /* 0x000ea2000c1e1b20 */
[----:B------:R-:W-:-:S03]  /*5830*/  ISETP.LT.AND P2, PT, R9, R88, P3 ;  /* 0x000000580900720c */ /* 0x000fc60001f41270 */
[----:B------:R-:W2:Y:S01]  /*5840*/  @P1 LDG.E.LTC128B.64 R76, desc[UR34][R14.64+0x100] ;  /* 0x000100220e4c1981 */ /* 0x000ea2000c1e1b20 */
[----:B------:R-:W-:Y:S02]  /*5850*/  ISETP.LT.AND P1, PT, R9, R88, P5 ;  /* 0x000000580900720c */ /* 0x000fe40002f21270 */
[----:B---3--:R-:W-:Y:S01]  /*5860*/  IADD3 R16, P0, PT, R14, R2, RZ ;  /* 0x000000020e107210 */ /* 0x008fe20007f1e0ff */
[----:B------:R-:W-:-:S04]  /*5870*/  VIADD R11, R85, 0x13 ;  /* 0x00000013550b7836 */ /* 0x000fc80000000000 */
[----:B------:R-:W-:Y:S01]  /*5880*/  IMAD.X R17, R15, 0x1, R3, P0 ;  /* 0x000000010f117824 */ /* 0x000fe200000e0603 */
[----:B------:R-:W-:-:S04]  /*5890*/  IADD3 R18, P0, PT, R16, R2, RZ ;  /* 0x0000000210127210 */ /* 0x000fc80007f1e0ff */
[----:B------:R-:W3:Y:S04]  /*58a0*/  @P2 LDG.E.LTC128B.64 R74, desc[UR34][R16.64] ;  /* 0x00000022104a2981 */ /* 0x000ee8000c1e1b20 */
[----:B------:R-:W3:Y:S01]  /*58b0*/  @P1 LDG.E.LTC128B.64 R72, desc[UR34][R16.64+0x100] ;  /* 0x0001002210481981 */ /* 0x000ee2000c1e1b20 */
[-C--:B------:R-:W-:Y:S01]  /*58c0*/  ISETP.LT.AND P1, PT, R11, R88.reuse, P3 ;  /* 0x000000580b00720c */ /* 0x080fe20001f21270 */
[----:B------:R-:W-:Y:S01]  /*58d0*/  IMAD.X R19, R17, 0x1, R3, P0 ;  /* 0x0000000111137824 */ /* 0x000fe200000e0603 */
[----:B------:R-:W-:-:S11]  /*58e0*/  ISETP.LT.AND P0, PT, R11, R88, P5 ;  /* 0x000000580b00720c */ /* 0x000fd60002f01270 */
[----:B------:R-:W3:Y:S04]  /*58f0*/  @P1 LDG.E.LTC128B.64 R70, desc[UR34][R18.64] ;  /* 0x0000002212461981 */ /* 0x000ee8000c1e1b20 */
[----:B------:R-:W3:Y:S01]  /*5900*/  @P0 LDG.E.LTC128B.64 R68, desc[UR34][R18.64+0x100] ;  /* 0x0001002212440981 */ /* 0x000ee2000c1e1b20 */
[----:B------:R-:W-:Y:S06]  /*5910*/  BAR.SYNC.DEFER_BLOCKING 0x0 ;  /* 0x0000000000007b1d */ /* 0x000fec0000010000 */
[----:B------:R-:W-:-:S04]  /*5920*/  DEPBAR.LE SB5, 0x5 ;  /* 0x0000d1400000791a */ /* 0x000fc80000000000 */
[----:B------:R-:W-:Y:S04]  /*5930*/  STS.128 [R87], R36 ;  /* 0x0000002457007388 */ /* 0x000fe80000000c00 */
[----:B------:R-:W-:Y:S04]  /*5940*/  STS.128 [R87+0x40], R40 ;  /* 0x0000402857007388 */ /* 0x000fe80000000c00 */
[----:B------:R-:W-:Y:S01]  /*5950*/  STS.128 [R87+0x80], R44 ;  /* 0x0000802c57007388 */ /* 0x000fe20000000c00 */
[----:B------:R-:W-:-:S04]  /*5960*/  DEPBAR.LE SB5, 0x4 ;  /* 0x0000d1000000791a */ /* 0x000fc80000000000 */
[----:B------:R-:W-:Y:S01]  /*5970*/  STS.128 [R87+0xc0], R48 ;  /* 0x0000c03057007388 */ /* 0x000fe20000000c00 */
[----:B------:R-:W-:Y:S06]  /*5980*/  BAR.SYNC.DEFER_BLOCKING 0x0 ;  /* 0x0000000000007b1d */ /* 0x000fec0000010000 */
[----:B------:R-:W1:Y:S04]  /*5990*/  LDS.64 R32, [R84+UR29] ;  /* 0x0000001d54207984 */ /* 0x000e680008000a00 */
[----:B------:R-:W1:Y:S04]  /*59a0*/  LDS.64 R20, [R84+UR29+0x100] ;  /* 0x0001001d54147984 */ /* 0x000e680008000a00 */
        /* <DEDUP_REMOVED lines=15> */
[----:B------:R-:W-:Y:S01]  /*5aa0*/  DMUL R34, R34, R98 ;  /* 0x0000006222227228 */ /* 0x000fe20000000000 */
[----:B------:R-:W-:Y:S01]  /*5ab0*/  VIADD R5, R85, 0x18 ;  /* 0x0000001855057836 */ /* 0x000fe20000000000 */
[-C--:B----4-:R-:W-:Y:S02]  /*5ac0*/  DFMA R32, R82, R96.reuse, R32 ;  /* 0x000000605220722b */ /* 0x090fe40000000020 */
[----:B------:R-:W-:-:S05]  /*5ad0*/  DFMA R20, R80, R96, R20 ;  /* 0x000000605014722b */ /* 0x000fca0000000014 */
        /* <DEDUP_REMOVED lines=10> */
[-C--:B---3--:R-:W-:Y:S02]  /*5b80*/  DFMA R26, R74, R96.reuse, R26 ;  /* 0x000000604a1a722b */ /* 0x088fe4000000001a */
[----:B------:R-:W-:-:S06]  /*5b90*/  DFMA R24, R72, R96, R24 ;  /* 0x000000604818722b */ /* 0x000fcc0000000018 */
[----:B------:R-:W-:Y:S01]  /*5ba0*/  @!P0 ST.E.64 desc[UR34][R16.64], R26 ;  /* 0x0000001a10008985 */ /* 0x000fe2000c101b22 */
[----:B------:R-:W-:-:S03]  /*5bb0*/  ISETP.GE.OR P0, PT, R11, R88, !P6 ;  /* 0x000000580b00720c */ /* 0x000fc60007706670 */
[----:B------:R-:W-:Y:S01]  /*5bc0*/  @!P1 ST.E.64 desc[UR34][R16.64+0x100], R24 ;  /* 0x0001001810009985 */ /* 0x000fe2000c101b22 */
[----:B------:R-:W-:Y:S01]  /*5bd0*/  ISETP.GE.OR P1, PT, R11, R88, !P4 ;  /* 0x000000580b00720c */ /* 0x000fe20006726670 */
[-C--:B------:R-:W-:Y:S02]  /*5be0*/  DFMA R22, R70, R96.reuse, R22 ;  /* 0x000000604616722b */ /* 0x080fe40000000016 */
[----:B------:R-:W-:-:S06]  /*5bf0*/  DFMA R34, R68, R96, R34 ;  /* 0x000000604422722b */ /* 0x000fcc0000000022 */
[----:B------:R-:W-:Y:S01]  /*5c00*/  @!P0 ST.E.64 desc[UR34][R18.64], R22 ;  /* 0x0000001612008985 */ /* 0x000fe2000c101b22 */
[----:B------:R-:W-:Y:S02]  /*5c10*/  IADD3 R8, P0, PT, R12, UR4, RZ ;  /* 0x000000040c087c10 */ /* 0x000fe4000ff1e0ff */
[----:B-1----:R-:W-:Y:S01]  /*5c20*/  IADD3 R12, P2, PT, R14, UR4, RZ ;  /* 0x000000040e0c7c10 */ /* 0x002fe2000ff5e0ff */
[----:B------:R-:W-:Y:S01]  /*5c30*/  @!P1 ST.E.64 desc[UR34][R18.64+0x100], R34 ;  /* 0x0001002212009985 */ /* 0x000fe2000c101b22 */
[----:B------:R-:W-:Y:S02]  /*5c40*/  IADD3.X R9, PT, PT, R13, UR5, RZ, P0, !PT ;  /* 0x000000050d097c10 */ /* 0x000fe400087fe4ff */
[-C--:B------:R-:W-:Y:S02]  /*5c50*/  IADD3 R10, P1, PT, R12, R2.reuse, RZ ;  /* 0x000000020c0a7210 */ /* 0x080fe40007f3e0ff */
[----:B------:R-:W-:Y:S01]  /*5c60*/  IADD3.X R13, PT, PT, R15, UR5, RZ, P2, !PT ;  /* 0x000000050f0d7c10 */ /* 0x000fe200097fe4ff */
[----:B------:R-:W-:Y:S01]  /*5c70*/  VIADD R7, R85, 0x19 ;  /* 0x0000001955077836 */ /* 0x000fe20000000000 */
[----:B--2---:R-:W-:-:S03]  /*5c80*/  IADD3 R14, P0, PT, R10, R2, RZ ;  /* 0x000000020a0e7210 */ /* 0x004fc60007f1e0ff */
[----:B------:R-:W-:Y:S01]  /*5c90*/  IMAD.X R11, R13, 0x1, R3, P1 ;  /* 0x000000010d0b7824 */ /* 0x000fe200008e0603 */
[----:B------:R-:W-:-:S03]  /*5ca0*/  ISETP.LT.AND P1, PT, R5, R88, P3 ;  /* 0x000000580500720c */ /* 0x000fc60001f21270 */
[----:B------:R-:W-:Y:S01]  /*5cb0*/  IMAD.X R15, R11, 0x1, R3, P0 ;  /* 0x000000010b0f7824 */ /* 0x000fe200000e0603 */
[----:B------:R-:W-:Y:S01]  /*5cc0*/  ISETP.LT.AND P0, PT, R7, R88, P3 ;  /* 0x000000580700720c */ /* 0x000fe20001f01270 */
[----:B------:R-:W-:-:S08]  /*5cd0*/  VIADD R3, R85, 0x1a ;  /* 0x0000001a55037836 */ /* 0x000fd00000000000 */
[----:B------:R-:W2:Y:S01]  /*5ce0*/  @P1 LDG.E.LTC128B.64 R82, desc[UR34][R8.64] ;  /* 0x0000002208521981 */ /* 0x000ea2000c1e1b20 */
[----:B------:R-:W-:-:S03]  /*5cf0*/  ISETP.LT.AND P1, PT, R3, R88, P3 ;  /* 0x000000580300720c */ /* 0x000fc60001f21270 */
[----:B------:R-:W3:Y:S01]  /*5d00*/  @P0 LDG.E.LTC128B.64 R78, desc[UR34][R12.64] ;  /* 0x000000220c4e0981 */ /* 0x000ee2000c1e1b20 */
[-C--:B------:R-:W-:Y:S01]  /*5d10*/  ISETP.LT.AND P0, PT, R5, R88.reuse, P5 ;  /* 0x000000580500720c */ /* 0x080fe20002f01270 */
[----:B------:R-:W-:Y:S01]  /*5d20*/  VIADD R85, R85, 0x1b ;  /* 0x0000001b55557836 */ /* 0x000fe20000000000 */
[----:B------:R-:W-:-:S07]  /*5d30*/  ISETP.LT.AND P2, PT, R7, R88, P5 ;  /* 0x000000580700720c */ /* 0x000fce0002f41270 */
[----:B------:R-:W4:Y:S01]  /*5d40*/  @P1 LDG.E.LTC128B.64 R74, desc[UR34][R10.64] ;  /* 0x000000220a4a1981 */ /* 0x000f22000c1e1b20 */
[----:B------:R-:W-:-:S03]  /*5d50*/  ISETP.LT.AND P1, PT, R3, R88, P5 ;  /* 0x000000580300720c */ /* 0x000fc60002f21270 */
[----:B------:R-:W3:Y:S01]  /*5d60*/  @P0 LDG.E.LTC128B.64 R80, desc[UR34][R8.64+0x100] ;  /* 0x0001002208500981 */ /* 0x000ee2000c1e1b20 */
[----:B------:R-:W-:-:S03]  /*5d70*/  ISETP.LT.AND P0, PT, R85, R88, P3 ;  /* 0x000000585500720c */ /* 0x000fc60001f01270 */
[----:B------:R-:W4:Y:S06]  /*5d80*/  @P2 LDG.E.LTC128B.64 R76, desc[UR34][R12.64+0x100] ;  /* 0x000100220c4c2981 */ /* 0x000f2c000c1e1b20 */
[----:B------:R-:W4:Y:S04]  /*5d90*/  @P1 LDG.E.LTC128B.64 R72, desc[UR34][R10.64+0x100] ;  /* 0x000100220a481981 */ /* 0x000f28000c1e1b20 */
[----:B------:R-:W4:Y:S01]  /*5da0*/  @P0 LDG.E.LTC128B.64 R70, desc[UR34][R14.64] ;  /* 0x000000220e460981 */ /* 0x000f22000c1e1b20 */
[----:B------:R-:W-:-:S13]  /*5db0*/  ISETP.LT.AND P0, PT, R85, R88, P5 ;  /* 0x000000585500720c */ /* 0x000fda0002f01270 */
[----:B------:R-:W4:Y:S01]  /*5dc0*/  @P0 LDG.E.LTC128B.64 R68, desc[UR34][R14.64+0x100] ;  /* 0x000100220e440981 */ /* 0x000f22000c1e1b20 */
[----:B------:R-:W-:Y:S06]  /*5dd0*/  BAR.SYNC.DEFER_BLOCKING 0x0 ;  /* 0x0000000000007b1d */ /* 0x000fec0000010000 */
[----:B-----5:R-:W-:Y:S04]  /*5de0*/  STS.128 [R87], R64 ;  /* 0x0000004057007388 */ /* 0x020fe80000000c00 */
[----:B------:R-:W-:Y:S04]  /*5df0*/  STS.128 [R87+0x40], R60 ;  /* 0x0000403c57007388 */ /* 0x000fe80000000c00 */
[----:B------:R-:W-:Y:S04]  /*5e00*/  STS.128 [R87+0x80], R56 ;  /* 0x0000803857007388 */ /* 0x000fe80000000c00 */
[----:B------:R-:W-:Y:S01]  /*5e10*/  STS.128 [R87+0xc0], R52 ;  /* 0x0000c03457007388 */ /* 0x000fe20000000c00 */
[----:B------:R-:W-:Y:S06]  /*5e20*/  BAR.SYNC.DEFER_BLOCKING 0x0 ;  /* 0x0000000000007b1d */ /* 0x000fec0000010000 */
[----:B------:R-:W1:Y:S04]  /*5e30*/  LDS.64 R18, [R84+UR29] ;  /* 0x0000001d54127984 */ /* 0x000e680008000a00 */
[----:B------:R-:W1:Y:S04]  /*5e40*/  LDS.64 R16, [R84+UR29+0x100] ;  /* 0x0001001d54107984 */ /* 0x000e680008000a00 */
[----:B------:R-:W1:Y:S04]  /*5e50*/  LDS.64 R28, [R84+UR29+0x220] ;  /* 0x0002201d541c7984 */ /* 0x000e680008000a00 */
[----:B------:R-:W1:Y:S04]  /*5e60*/  LDS.64 R26, [R84+UR29+0x320] ;  /* 0x0003201d541a7984 */ /* 0x000e680008000a00 */
[----:B------:R-:W1:Y:S04]  /*5e70*/  LDS.64 R24, [R84+UR29+0x440] ;  /* 0x0004401d54187984 */ /* 0x000e680008000a00 */
[----:B------:R-:W1:Y:S04]  /*5e80*/  LDS.64 R22, [R84+UR29+0x540] ;  /* 0x0005401d54167984 */ /* 0x000e680008000a00 */
[----:B------:R-:W1:Y:S01]  /*5e90*/  LDS.64 R20, [R84+UR29+0x660] ;  /* 0x0006601d54147984 */ /* 0x000e620008000a00 */
[----:B------:R-:W-:-:S03]  /*5ea0*/  P2R R4, PR, RZ, 0x10 ;  /* 0x00000010ff047803 */ /* 0x000fc60000000000 */
[----:B------:R-:W1:Y:S01]  /*5eb0*/  LDS.64 R30, [R84+UR29+0x760] ;  /* 0x0007601d541e7984 */ /* 0x000e620008000a00 */
[----:B------:R-:W-:Y:S02]  /*5ec0*/  ISETP.NE.AND P5, PT, R4, RZ, PT ;  /* 0x000000ff0400720c */ /* 0x000fe40003fa5270 */
[CC--:B------:R-:W-:Y:S02]  /*5ed0*/  ISETP.GE.OR P1, PT, R5.reuse, R88.reuse, !P6 ;  /* 0x000000580500720c */ /* 0x0c0fe40007726670 */
[-C--:B------:R-:W-:Y:S01]  /*5ee0*/  ISETP.GE.OR P0, PT, R5, R88.reuse, !P5 ;  /* 0x000000580500720c */ /* 0x080fe20006f06670 */
[-C--:B-1----:R-:W-:Y:S02]  /*5ef0*/  DMUL R18, R18, R98.reuse ;  /* 0x0000006212127228 */ /* 0x082fe40000000000 */
[-C--:B------:R-:W-:Y:S01]  /*5f00*/  DMUL R16, R16, R98.reuse ;  /* 0x0000006210107228 */ /* 0x080fe20000000000 */
[CC--:B------:R-:W-:Y:S01]  /*5f10*/  ISETP.GE.OR P4, PT, R7.reuse, R88.reuse, !P6 ;  /* 0x000000580700720c */ /* 0x0c0fe20007786670 */
        /* <DEDUP_REMOVED lines=8> */
[----:B--2---:R-:W-:-:S07]  /*5fa0*/  DFMA R18, R82, R96, R18 ;  /* 0x000000605212722b */ /* 0x004fce0000000012 */
[----:B------:R1:W-:Y:S01]  /*5fb0*/  @!P1 ST.E.64 desc[UR34][R8.64], R18 ;  /* 0x0000001208009985 */ /* 0x0003e2000c101b22 */
[----:B------:R-:W-:Y:S01]  /*5fc0*/  ISETP.GE.OR P1, PT, R3, R88, !P5 ;  /* 0x000000580300720c */ /* 0x000fe20006f26670 */
[-C--:B---3--:R-:W-:Y:S02]  /*5fd0*/  DFMA R16, R80, R96.reuse, R16 ;  /* 0x000000605010722b */ /* 0x088fe40000000010 */
[----:B------:R-:W-:-:S05]  /*5fe0*/  DFMA R28, R78, R96, R28 ;  /* 0x000000604e1c722b */ /* 0x000fca000000001c */
[----:B------:R1:W-:Y:S01]  /*5ff0*/  @!P0 ST.E.64 desc[UR34][R8.64+0x100], R16 ;  /* 0x0001001008008985 */ /* 0x0003e2000c101b22 */
[CC--:B------:R-:W-:Y:S01]  /*6000*/  ISETP.GE.OR P0, PT, R85.reuse, R88.reuse, !P6 ;  /* 0x000000585500720c */ /* 0x0c0fe20007706670 */
[-C--:B----4-:R-:W-:Y:S02]  /*6010*/  DFMA R26, R76, R96.reuse, R26 ;  /* 0x000000604c1a722b */ /* 0x090fe4000000001a */
[-C--:B------:R-:W-:Y:S02]  /*6020*/  DFMA R24, R74, R96.reuse, R24 ;  /* 0x000000604a18722b */ /* 0x080fe40000000018 */
[-C--:B------:R-:W-:Y:S02]  /*6030*/  DFMA R22, R72, R96.reuse, R22 ;  /* 0x000000604816722b */ /* 0x080fe40000000016 */
[-C--:B------:R-:W-:Y:S01]  /*6040*/  DFMA R20, R70, R96.reuse, R20 ;  /* 0x000000604614722b */ /* 0x080fe20000000014 */
[----:B------:R1:W-:Y:S04]  /*6050*/  @!P4 ST.E.64 desc[UR34][R12.64], R28 ;  /* 0x0000001c0c00c985 */ /* 0x0003e8000c101b22 */
[----:B------:R1:W-:Y:S04]  /*6060*/  @!P3 ST.E.64 desc[UR34][R12.64+0x100], R26 ;  /* 0x0001001a0c00b985 */ /* 0x0003e8000c101b22 */
[----:B------:R1:W-:Y:S04]  /*6070*/  @!P2 ST.E.64 desc[UR34][R10.64], R24 ;  /* 0x000000180a00a985 */ /* 0x0003e8000c101b22 */
[----:B------:R1:W-:Y:S04]  /*6080*/  @!P1 ST.E.64 desc[UR34][R10.64+0x100], R22 ;  /* 0x000100160a009985 */ /* 0x0003e8000c101b22 */
[----:B------:R1:W-:Y:S01]  /*6090*/  @!P0 ST.E.64 desc[UR34][R14.64], R20 ;  /* 0x000000140e008985 */ /* 0x0003e2000c101b22 */
[----:B------:R-:W-:Y:S01]  /*60a0*/  ISETP.GE.OR P0, PT, R85, R88, !P5 ;  /* 0x000000585500720c */ /* 0x000fe20006f06670 */
[----:B------:R-:W-:-:S12]  /*60b0*/  DFMA R30, R68, R96, R30 ;  /* 0x00000060441e722b */ /* 0x000fd8000000001e */
[----:B------:R-:W-:Y:S05]  /*60c0*/  @P0 BRA `(.L_x_18) ;  /* 0x0000000c006c0947 */ /* 0x000fea0003800000 */
[----:B------:R3:W-:Y:S01]  /*60d0*/  ST.E.64 desc[UR34][R14.64+0x100], R30 ;  /* 0x0001001e0e007985 */ /* 0x0007e2000c101b22 */
[----:B------:R-:W-:Y:S05]  /*60e0*/  BRA `(.L_x_18) ;  /* 0x0000000c00647947 */ /* 0x000fea0003800000 */
.L_x_17:
[----:B------:R-:W-:Y:S05]  /*60f0*/  WARPSYNC.ALL ;  /* 0x0000000000007948 */ /* 0x000fea0003800000 */
[----:B------:R-:W-:Y:S01]  /*6100*/  BAR.SYNC.DEFER_BLOCKING 0x0 ;  /* 0x0000000000007b1d */ /* 0x000fe20000010000 */
[----:B------:R-:W-:Y:S01]  /*6110*/  LOP3.LUT P0, R89, R89, 0xff, RZ, 0xc0, !PT ;  /* 0x000000ff59597812 */ /* 0x000fe2000780c0ff */
[----:B------:R-:W-:Y:S01]  /*6120*/  VIADD R2, R85, 0x1 ;  /* 0x0000000155027836 */ /* 0x000fe20000000000 */
[----:B------:R-:W-:Y:S02]  /*6130*/  LOP3.LUT P1, R90, R90, 0xff, RZ, 0xc0, !PT ;  /* 0x000000ff5a5a7812 */ /* 0x000fe4000782c0ff */
[----:B------:R-:W-:Y:S01]  /*6140*/  ISETP.NE.AND P5, PT, R89, RZ, PT ;  /* 0x000000ff5900720c */ /* 0x000fe20003fa5270 */
[----:B------:R-:W2:Y:S01]  /*6150*/  LDCU UR10, c[0x0][0x380] ;  /* 0x00007000ff0a77ac */ /* 0x000ea20008000800 */
[----:B------:R-:W-:Y:S01]  /*6160*/  ISETP.NE.AND P6, PT, R90, RZ, PT ;  /* 0x000000ff5a00720c */ /* 0x000fe20003fc5270 */
[----:B------:R-:W3:Y:S01]  /*6170*/  LDCU.64 UR6, c[0x0][0x3f8] ;  /* 0x00007f00ff0677ac */ /* 0x000ee20008000a00 */
[----:B------:R-:W4:Y:S01]  /*6180*/  LDCU.64 UR4, c[0x0][0x410] ;  /* 0x00008200ff0477ac */ /* 0x000f220008000a00 */
[----:B------:R-:W-:-:S04]  /*6190*/  DEPBAR.LE SB5, 0xf ;  /* 0x0000d3c00000791a */ /* 0x000fc80000000000 */
[----:B------:R-:W-:Y:S01]  /*61a0*/  STS.128 [R87], R4 ;  /* 0x0000000457007388 */ /* 0x000fe20000000c00 */
[C---:B--2---:R-:W-:Y:S02]  /*61b0*/  ISETP.GE.OR P0, PT, R85.reuse, UR10, !P0 ;  /* 0x0000000a55007c0c */ /* 0x044fe4000c706670 */
[----:B------:R-:W-:Y:S01]  /*61c0*/  ISETP.GE.OR P1, PT, R85, UR10, !P1 ;  /* 0x0000000a55007c0c */ /* 0x000fe2000cf26670 */
[----:B------:R-:W-:-:S04]  /*61d0*/  DEPBAR.LE SB5, 0xe ;  /* 0x0000d3800000791a */ /* 0x000fc80000000000 */
[----:B------:R-:W-:Y:S01]  /*61e0*/  STS.128 [R87+0x40], R8 ;  /* 0x0000400857007388 */ /* 0x000fe20000000c00 */
[C---:B------:R-:W-:Y:S02]  /*61f0*/  ISETP.GE.OR P3, PT, R2.reuse, UR10, !P5 ;  /* 0x0000000a02007c0c */ /* 0x040fe4000ef66670 */
[----:B------:R-:W-:Y:S01]  /*6200*/  ISETP.GE.OR P2, PT, R2, UR10, !P6 ;  /* 0x0000000a02007c0c */ /* 0x000fe2000f746670 */
[----:B------:R-:W-:-:S04]  /*6210*/  DEPBAR.LE SB5, 0xc ;  /* 0x0000d3000000791a */ /* 0x000fc80000000000 */
[----:B------:R-:W-:Y:S01]  /*6220*/  STS.128 [R87+0x80], R12 ;  /* 0x0000800c57007388 */ /* 0x000fe20000000c00 */
[----:B------:R-:W-:-:S03]  /*6230*/  VIADD R2, R85, 0x2 ;  /* 0x0000000255027836 */ /* 0x000fc60000000000 */
[----:B------:R-:W-:Y:S01]  /*6240*/  STS.128 [R87+0xc0], R16 ;  /* 0x0000c01057007388 */ /* 0x000fe20000000c00 */
[----:B------:R-:W-:Y:S01]  /*6250*/  BAR.SYNC.DEFER_BLOCKING 0x0 ;  /* 0x0000000000007b1d */ /* 0x000fe20000010000 */
[----:B------:R-:W-:-:S05]  /*6260*/  ISETP.GE.OR P4, PT, R2, UR10, !P5 ;  /* 0x0000000a02007c0c */ /* 0x000fca000ef86670 */
[----:B------:R-:W2:Y:S04]  /*6270*/  @!P0 LDS.64 R74, [R84+UR29] ;  /* 0x0000001d544a8984 */ /* 0x000ea80008000a00 */
[----:B------:R-:W3:Y:S04]  /*6280*/  LDS.64 R76, [R84+UR29+0x100] ;  /* 0x0001001d544c7984 */ /* 0x000ee80008000a00 */
[----:B------:R-:W4:Y:S04]  /*6290*/  LDS.64 R72, [R84+UR29+0x220] ;  /* 0x0002201d54487984 */ /* 0x000f280008000a00 */
[----:B-1----:R-:W1:Y:S04]  /*62a0*/  LDS.64 R70, [R84+UR29+0x320] ;  /* 0x0003201d54467984 */ /* 0x002e680008000a00 */
[----:B------:R-:W-:Y:S04]  /*62b0*/  LDS.64 R4, [R84+UR29+0x540] ;  /* 0x0005401d54047984 */ /* 0x000fe80008000a00 */
[----:B------:R-:W1:Y:S04]  /*62c0*/  LDS.64 R68, [R84+UR29+0x440] ;  /* 0x0004401d54447984 */ /* 0x000e680008000a00 */
[----:B------:R-:W1:Y:S04]  /*62d0*/  LDS.64 R8, [R84+UR29+0x660] ;  /* 0x0006601d54087984 */ /* 0x000e680008000a00 */
[----:B------:R-:W1:Y:S01]  /*62e0*/  LDS.64 R6, [R84+UR29+0x760] ;  /* 0x0007601d54067984 */ /* 0x000e620008000a00 */
[----:B--2---:R-:W-:-:S02]  /*62f0*/  @!P0 DMUL R74, R74, R98 ;  /* 0x000000624a4a8228 */ /* 0x004fc40000000000 */
[----:B---3--:R-:W-:-:S05]  /*6300*/  @!P1 DMUL R76, R76, R98 ;  /* 0x000000624c4c9228 */ /* 0x008fca0000000000 */
[----:B------:R-:W-:Y:S01]  /*6310*/  @!P0 ST.E.64 desc[UR34][R100.64], R74 ;  /* 0x0000004a64008985 */ /* 0x000fe2000c101b22 */
[----:B------:R-:W-:Y:S01]  /*6320*/  IADD3 R10, P0, PT, R100, UR6, RZ ;  /* 0x00000006640a7c10 */ /* 0x000fe2000ff1e0ff */
[-C--:B----4-:R-:W-:Y:S02]  /*6330*/  @!P3 DMUL R72, R72, R98.reuse ;  /* 0x000000624848b228 */ /* 0x090fe40000000000 */
[----:B------:R-:W-:Y:S01]  /*6340*/  @!P1 ST.E.64 desc[UR34][R100.64+0x100], R76 ;  /* 0x0001004c64009985 */ /* 0x000fe2000c101b22 */
[-C--:B-1----:R-:W-:Y:S01]  /*6350*/  @!P2 DMUL R70, R70, R98.reuse ;  /* 0x000000624646a228 */ /* 0x082fe20000000000 */
[----:B------:R-:W-:Y:S02]  /*6360*/  IADD3.X R11, PT, PT, R101, UR7, RZ, P0, !PT ;  /* 0x00000007650b7c10 */ /* 0x000fe400087fe4ff */
[----:B------:R-:W-:Y:S01]  /*6370*/  ISETP.GE.OR P1, PT, R2, UR10, !P6 ;  /* 0x0000000a02007c0c */ /* 0x000fe2000f726670 */
[----:B------:R-:W-:Y:S01]  /*6380*/  VIADD R2, R85, 0x3 ;  /* 0x0000000355027836 */ /* 0x000fe20000000000 */
[----:B------:R-:W-:Y:S01]  /*6390*/  IADD3 R12, P0, PT, R10, UR6, RZ ;  /* 0x000000060a0c7c10 */ /* 0x000fe2000ff1e0ff */
[----:B------:R-:W-:Y:S01]  /*63a0*/  @!P3 ST.E.64 desc[UR34][R10.64], R72 ;  /* 0x000000480a00b985 */ /* 0x000fe2000c101b22 */
[----:B------:R-:W-:-:S02]  /*63b0*/  @!P4 DMUL R68, R68, R98 ;  /* 0x000000624444c228 */ /* 0x000fc40000000000 */
[C---:B------:R-:W-:Y:S01]  /*63c0*/  ISETP.GE.OR P3, PT, R2.reuse, UR10, !P5 ;  /* 0x0000000a02007c0c */ /* 0x040fe2000ef66670 */
[----:B------:R-:W-:Y:S01]  /*63d0*/  @!P2 ST.E.64 desc[UR34][R10.64+0x100], R70 ;  /* 0x000100460a00a985 */ /* 0x000fe2000c101b22 */
[----:B------:R-:W-:Y:S01]  /*63e0*/  ISETP.GE.OR P2, PT, R2, UR10, !P6 ;  /* 0x0000000a02007c0c */ /* 0x000fe2000f746670 */
[----:B------:R-:W-:Y:S01]  /*63f0*/  VIADD R2, R85, 0x8 ;  /* 0x0000000855027836 */ /* 0x000fe20000000000 */
[----:B------:R-:W-:-:S03]  /*6400*/  IADD3.X R13, PT, PT, R11, UR7, RZ, P0, !PT ;  /* 0x000000070b0d7c10 */ /* 0x000fc600087fe4ff */
[-C--:B------:R-:W-:Y:S01]  /*6410*/  @!P1 DMUL R14, R4, R98.reuse ;  /* 0x00000062040e9228 */ /* 0x080fe20000000000 */
[----:B------:R-:W-:Y:S01]  /*6420*/  IADD3 R4, P0, PT, R12, UR6, RZ ;  /* 0x000000060c047c10 */ /* 0x000fe2000ff1e0ff */
[----:B------:R-:W-:Y:S04]  /*6430*/  @!P4 ST.E.64 desc[UR34][R12.64], R68 ;  /* 0x000000440c00c985 */ /* 0x000fe8000c101b22 */
[-C--:B------:R-:W-:Y:S01]  /*6440*/  @!P3 DMUL R8, R8, R98.reuse ;  /* 0x000000620808b228 */ /* 0x080fe20000000000 */
[----:B------:R-:W-:Y:S01]  /*6450*/  IADD3.X R5, PT, PT, R13, UR7, RZ, P0, !PT ;  /* 0x000000070d057c10 */ /* 0x000fe200087fe4ff */
[----:B------:R-:W-:Y:S01]  /*6460*/  @!P2 DMUL R6, R6, R98 ;  /* 0x000000620606a228 */ /* 0x000fe20000000000 */
[----:B------:R-:W-:Y:S01]  /*6470*/  @!P1 ST.E.64 desc[UR34][R12.64+0x100], R14 ;  /* 0x0001000e0c009985 */ /* 0x000fe2000c101b22 */
[----:B------:R-:W-:-:S02]  /*6480*/  ISETP.GE.OR P0, PT, R2, UR10, !P5 ;  /* 0x0000000a02007c0c */ /* 0x000fc4000ef06670 */
[----:B------:R-:W-:Y:S01]  /*6490*/  ISETP.GE.OR P1, PT, R2, UR10, !P6 ;  /* 0x0000000a02007c0c */ /* 0x000fe2000f726670 */
[----:B------:R1:W-:Y:S01]  /*64a0*/  @!P3 ST.E.64 desc[UR34][R4.64], R8 ;  /* 0x000000080400b985 */ /* 0x0003e2000c101b22 */
[----:B------:R-:W-:-:S03]  /*64b0*/  VIADD R2, R85, 0x9 ;  /* 0x0000000955027836 */ /* 0x000fc60000000000 */
[----:B------:R-:W-:Y:S01]  /*64c0*/  @!P2 ST.E.64 desc[UR34][R4.64+0x100], R6 ;  /* 0x000100060400a985 */ /* 0x000fe2000c101b22 */
[----:B------:R-:W-:Y:S01]  /*64d0*/  BAR.SYNC.DEFER_BLOCKING 0x0 ;  /* 0x0000000000007b1d */ /* 0x000fe20000010000 */
[----:B------:R-:W-:Y:S02]  /*64e0*/  ISETP.GE.OR P3, PT, R2, UR10, !P5 ;  /* 0x0000000a02007c0c */ /* 0x000fe4000ef66670 */
[----:B-1----:R-:W-:-:S03]  /*64f0*/  IADD3 R8, P2, PT, R100, UR4, RZ ;  /* 0x0000000464087c10 */ /* 0x002fc6000ff5e0ff */
[----:B------:R-:W-:-:S04]  /*6500*/  DEPBAR.LE SB5, 0x8 ;  /* 0x0000d2000000791a */ /* 0x000fc80000000000 */
[----:B------:R-:W-:Y:S01]  /*6510*/  STS.128 [R87], R32 ;  /* 0x0000002057007388 */ /* 0x000fe20000000c00 */
[----:B------:R-:W-:Y:S02]  /*6520*/  IADD3.X R9, PT, PT, R101, UR5, RZ, P2, !PT ;  /* 0x0000000565097c10 */ /* 0x000fe400097fe4ff */
[----:B------:R-:W-:Y:S01]  /*6530*/  ISETP.GE.OR P2, PT, R2, UR10, !P6 ;  /* 0x0000000a02007c0c */ /* 0x000fe2000f746670 */
[----:B------:R-:W-:Y:S01]  /*6540*/  STS.128 [R87+0x40], R28 ;  /* 0x0000401c57007388 */ /* 0x000fe20000000c00 */
[----:B------:R-:W-:-:S03]  /*6550*/  VIADD R2, R85, 0xa ;  /* 0x0000000a55027836 */ /* 0x000fc60000000000 */
[----:B------:R-:W-:Y:S02]  /*6560*/  STS.128 [R87+0x80], R24 ;  /* 0x0000801857007388 */ /* 0x000fe40000000c00 */
[----:B------:R-:W-:Y:S02]  /*6570*/  ISETP.GE.OR P4, PT, R2, UR10, !P5 ;  /* 0x0000000a02007c0c */ /* 0x000fe4000ef86670 */
[----:B------:R-:W-:Y:S01]  /*6580*/  STS.128 [R87+0xc0], R20 ;  /* 0x0000c01457007388 */ /* 0x000fe20000000c00 */
[----:B------:R-:W-:Y:S06]  /*6590*/  BAR.SYNC.DEFER_BLOCKING 0x0 ;  /* 0x0000000000007b1d */ /* 0x000fec0000010000 */
[----:B------:R-:W1:Y:S04]  /*65a0*/  @!P0 LDS.64 R12, [R84+UR29] ;  /* 0x0000001d540c8984 */ /* 0x000e680008000a00 */
[----:B------:R-:W2:Y:S04]  /*65b0*/  LDS.64 R68, [R84+UR29+0x100] ;  /* 0x0001001d54447984 */ /* 0x000ea80008000a00 */
[----:B------:R-:W3:Y:S04]  /*65c0*/  LDS.64 R18, [R84+UR29+0x220] ;  /* 0x0002201d54127984 */ /* 0x000ee80008000a00 */
[----:B------:R-:W4:Y:S04]  /*65d0*/  LDS.64 R16, [R84+UR29+0x320] ;  /* 0x0003201d54107984 */ /* 0x000f280008000a00 */
[----:B------:R-:W4:Y:S04]  /*65e0*/  LDS.64 R6, [R84+UR29+0x440] ;  /* 0x0004401d54067984 */ /* 0x000f280008000a00 */
[----:B------:R-:W-:Y:S04]  /*65f0*/  LDS.64 R4, [R84+UR29+0x540] ;  /* 0x0005401d54047984 */ /* 0x000fe80008000a00 */
[----:B------:R-:W4:Y:S01]  /*6600*/  LDS.64 R14, [R84+UR29+0x660] ;  /* 0x0006601d540e7984 */ /* 0x000f220008000a00 */
[----:B-1----:R-:W-:-:S03]  /*6610*/  @!P0 DMUL R20, R12, R98 ;  /* 0x000000620c148228 */ /* 0x002fc60000000000 */
[----:B------:R-:W1:Y:S01]  /*6620*/  LDS.64 R12, [R84+UR29+0x760] ;  /* 0x0007601d540c7984 */ /* 0x000e620008000a00 */
[----:B--2---:R-:W-:-:S03]  /*6630*/  @!P1 DMUL R68, R68, R98 ;  /* 0x0000006244449228 */ /* 0x004fc60000000000 */
[----:B------:R2:W-:Y:S01]  /*6640*/  @!P0 ST.E.64 desc[UR34][R8.64], R20 ;  /* 0x0000001408008985 */ /* 0x0005e2000c101b22 */
[----:B------:R-:W-:Y:S01]  /*6650*/  IADD3 R10, P0, PT, R10, UR4, RZ ;  /* 0x000000040a0a7c10 */ /* 0x000fe2000ff1e0ff */
[-C--:B---3--:R-:W-:Y:S02]  /*6660*/  @!P3 DMUL R18, R18, R98.reuse ;  /* 0x000000621212b228 */ /* 0x088fe40000000000 */
[----:B------:R-:W-:Y:S01]  /*6670*/  @!P1 ST.E.64 desc[UR34][R8.64+0x100], R68 ;  /* 0x0001004408009985 */ /* 0x000fe2000c101b22 */
[-C--:B----4-:R-:W-:Y:S01]  /*6680*/  @!P2 DMUL R22, R16, R98.reuse ;  /* 0x000000621016a228 */ /* 0x090fe20000000000 */
        /* <DEDUP_REMOVED lines=10> */
[----:B------:R-:W-:-:S05]  /*6730*/  IADD3.X R17, PT, PT, R11, UR7, RZ, P0, !PT ;  /* 0x000000070b117c10 */ /* 0x000fca00087fe4ff */
[----:B------:R3:W-:Y:S04]  /*6740*/  @!P4 ST.E.64 desc[UR34][R16.64], R6 ;  /* 0x000000061000c985 */ /* 0x0007e8000c101b22 */
[-C--:B------:R-:W-:Y:S02]  /*6750*/  @!P3 DMUL R14, R14, R98.reuse ;  /* 0x000000620e0eb228 */ /* 0x080fe40000000000 */
[-C--:B--2---:R-:W-:Y:S01]  /*6760*/  @!P1 DMUL R20, R4, R98.reuse ;  /* 0x0000006204149228 */ /* 0x084fe20000000000 */
[----:B------:R-:W-:Y:S01]  /*6770*/  IADD3 R4, P0, PT, R16, UR6, RZ ;  /* 0x0000000610047c10 */ /* 0x000fe2000ff1e0ff */
[----:B-1----:R-:W-:-:S03]  /*6780*/  @!P2 DMUL R12, R12, R98 ;  /* 0x000000620c0ca228 */ /* 0x002fc60000000000 */
[----:B------:R-:W-:Y:S02]  /*6790*/  IADD3.X R5, PT, PT, R17, UR7, RZ, P0, !PT ;  /* 0x0000000711057c10 */ /* 0x000fe400087fe4ff */
[----:B------:R-:W-:Y:S01]  /*67a0*/  ISETP.GE.OR P0, PT, R2, UR10, !P5 ;  /* 0x0000000a02007c0c */ /* 0x000fe2000ef06670 */
[----:B---3--:R-:W-:Y:S02]  /*67b0*/  @!P1 IMAD.MOV.U32 R6, RZ, RZ, R16 ;  /* 0x000000ffff069224 */ /* 0x008fe400078e0010 */
[----:B------:R-:W-:-:S05]  /*67c0*/  @!P1 IMAD.MOV.U32 R7, RZ, RZ, R17 ;  /* 0x000000ffff079224 */ /* 0x000fca00078e0011 */
[----:B------:R-:W-:Y:S01]  /*67d0*/  @!P1 ST.E.64 desc[UR34][R6.64+0x100], R20 ;  /* 0x0001001406009985 */ /* 0x000fe2000c101b22 */
[----:B------:R-:W-:-:S03]  /*67e0*/  IADD3 R8, P1, PT, R8, UR4, RZ ;  /* 0x0000000408087c10 */ /* 0x000fc6000ff3e0ff */
[----:B------:R-:W-:Y:S01]  /*67f0*/  @!P3 ST.E.64 desc[UR34][R4.64], R14 ;  /* 0x0000000e0400b985 */ /* 0x000fe2000c101b22 */
[----:B------:R-:W-:-:S03]  /*6800*/  IADD3.X R9, PT, PT, R9, UR5, RZ, P1, !PT ;  /* 0x0000000509097c10 */ /* 0x000fc60008ffe4ff */
[----:B------:R-:W-:Y:S01]  /*6810*/  @!P2 ST.E.64 desc[UR34][R4.64+0x100], R12 ;  /* 0x0001000c0400a985 */ /* 0x000fe2000c101b22 */
[----:B------:R-:W-:Y:S01]  /*6820*/  BAR.SYNC.DEFER_BLOCKING 0x0 ;  /* 0x0000000000007b1d */ /* 0x000fe20000010000 */
[----:B------:R-:W-:Y:S01]  /*6830*/  ISETP.GE.OR P2, PT, R2, UR10, !P6 ;  /* 0x0000000a02007c0c */ /* 0x000fe2000f746670 */
[----:B------:R-:W-:-:S05]  /*6840*/  VIADD R2, R85, 0x11 ;  /* 0x0000001155027836 */ /* 0x000fca0000000000 */
[C---:B------:R-:W-:Y:S02]  /*6850*/  ISETP.GE.OR P4, PT, R2.reuse, UR10, !P5 ;  /* 0x0000000a02007c0c */ /* 0x040fe4000ef86670 */
[----:B------:R-:W-:Y:S01]  /*6860*/  ISETP.GE.OR P1, PT, R2, UR10, !P6 ;  /* 0x0000000a02007c0c */ /* 0x000fe2000f726670 */
[----:B------:R-:W-:-:S05]  /*6870*/  VIADD R2, R85, 0x12 ;  /* 0x0000001255027836 */ /* 0x000fca0000000000 */
[----:B------:R-:W-:Y:S01]  /*6880*/  ISETP.GE.OR P3, PT, R2, UR10, !P5 ;  /* 0x0000000a02007c0c */ /* 0x000fe2000ef66670 */
[----:B------:R-:W-:-:S04]  /*6890*/  DEPBAR.LE SB5, 0x5 ;  /* 0x0000d1400000791a */ /* 0x000fc80000000000 */
[----:B------:R-:W-:Y:S04]  /*68a0*/  STS.128 [R87], R36 ;  /* 0x0000002457007388 */ /* 0x000fe80000000c00 */
[----:B------:R-:W-:Y:S04]  /*68b0*/  STS.128 [R87+0x40], R40 ;  /* 0x0000402857007388 */ /* 0x000fe80000000c00 */
[----:B------:R-:W-:Y:S01]  /*68c0*/  STS.128 [R87+0x80], R44 ;  /* 0x0000802c57007388 */ /* 0x000fe20000000c00 */
[----:B------:R-:W-:-:S04]  /*68d0*/  DEPBAR.LE SB5, 0x4 ;  /* 0x0000d1000000791a */ /* 0x000fc80000000000 */
[----:B------:R-:W-:Y:S01]  /*68e0*/  STS.128 [R87+0xc0], R48 ;  /* 0x0000c03057007388 */ /* 0x000fe20000000c00 */
[----:B------:R-:W-:Y:S06]  /*68f0*/  BAR.SYNC.DEFER_BLOCKING 0x0 ;  /* 0x0000000000007b1d */ /* 0x000fec0000010000 */
[----:B------:R-:W1:Y:S04]  /*6900*/  @!P0 LDS.64 R20, [R84+UR29] ;  /* 0x0000001d54148984 */ /* 0x000e680008000a00 */
[----:B------:R-:W2:Y:S04]  /*6910*/  LDS.64 R22, [R84+UR29+0x100] ;  /* 0x0001001d54167984 */ /* 0x000ea80008000a00 */
[----:B------:R-:W3:Y:S04]  /*6920*/  LDS.64 R18, [R84+UR29+0x220] ;  /* 0x0002201d54127984 */ /* 0x000ee80008000a00 */
[----:B------:R-:W4:Y:S04]  /*6930*/  LDS.64 R16, [R84+UR29+0x320] ;  /* 0x0003201d54107984 */ /* 0x000f280008000a00 */
[----:B------:R-:W4:Y:S04]  /*6940*/  LDS.64 R4, [R84+UR29+0x440] ;  /* 0x0004401d54047984 */ /* 0x000f280008000a00 */
[----:B------:R-:W4:Y:S04]  /*6950*/  LDS.64 R14, [R84+UR29+0x540] ;  /* 0x0005401d540e7984 */ /* 0x000f280008000a00 */
[----:B------:R-:W4:Y:S04]  /*6960*/  LDS.64 R12, [R84+UR29+0x660] ;  /* 0x0006601d540c7984 */ /* 0x000f280008000a00 */
[----:B------:R-:W4:Y:S01]  /*6970*/  LDS.64 R6, [R84+UR29+0x760] ;  /* 0x0007601d54067984 */ /* 0x000f220008000a00 */
[----:B-1----:R-:W-:-:S02]  /*6980*/  @!P0 DMUL R20, R20, R98 ;  /* 0x0000006214148228 */ /* 0x002fc40000000000 */
[----:B--2---:R-:W-:-:S05]  /*6990*/  @!P2 DMUL R22, R22, R98 ;  /* 0x000000621616a228 */ /* 0x004fca0000000000 */
[----:B------:R1:W-:Y:S01]  /*69a0*/  @!P0 ST.E.64 desc[UR34][R8.64], R20 ;  /* 0x0000001408008985 */ /* 0x0003e2000c101b22 */
[----:B------:R-:W-:Y:S01]  /*69b0*/  IADD3 R10, P0, PT, R10, UR4, RZ ;  /* 0x000000040a0a7c10 */ /* 0x000fe2000ff1e0ff */
[-C--:B---3--:R-:W-:Y:S02]  /*69c0*/  @!P4 DMUL R18, R18, R98.reuse ;  /* 0x000000621212c228 */ /* 0x088fe40000000000 */
[----:B------:R2:W-:Y:S01]  /*69d0*/  @!P2 ST.E.64 desc[UR34][R8.64+0x100], R22 ;  /* 0x000100160800a985 */ /* 0x0005e2000c101b22 */
[-C--:B----4-:R-:W-:Y:S01]  /*69e0*/  @!P1 DMUL R16, R16, R98.reuse ;  /* 0x0000006210109228 */ /* 0x090fe20000000000 */
[----:B------:R-:W-:Y:S02]  /*69f0*/  IADD3.X R11, PT, PT, R11, UR5, RZ, P0, !PT ;  /* 0x000000050b0b7c10 */ /* 0x000fe400087fe4ff */
[----:B------:R-:W-:Y:S01]  /*6a00*/  ISETP.GE.OR P0, PT, R2, UR10, !P6 ;  /* 0x0000000a02007c0c */ /* 0x000fe2000f706670 */
[----:B------:R-:W-:Y:S01]  /*6a10*/  VIADD R2, R85, 0x13 ;  /* 0x0000001355027836 */ /* 0x000fe20000000000 */
[----:B------:R-:W-:Y:S01]  /*6a20*/  @!P3 DMUL R4, R4, R98 ;  /* 0x000000620404b228 */ /* 0x000fe20000000000 */
[----:B------:R-:W-:Y:S03]  /*6a30*/  @!P4 ST.E.64 desc[UR34][R10.64], R18 ;  /* 0x000000120a00c985 */ /* 0x000fe6000c101b22 */
[C---:B------:R-:W-:Y:S01]  /*6a40*/  ISETP.GE.OR P2, PT, R2.reuse, UR10, !P5 ;  /* 0x0000000a02007c0c */ /* 0x040fe2000ef46670 */
[----:B------:R3:W-:Y:S01]  /*6a50*/  @!P1 ST.E.64 desc[UR34][R10.64+0x100], R16 ;  /* 0x000100100a009985 */ /* 0x0007e2000c101b22 */
[----:B------:R-:W-:-:S05]  /*6a60*/  ISETP.GE.OR P1, PT, R2, UR10, !P6 ;  /* 0x0000000a02007c0c */ /* 0x000fca000f726670 */
[----:B------:R-:W-:-:S06]  /*6a70*/  @!P0 DMUL R14, R14, R98 ;  /* 0x000000620e0e8228 */ /* 0x000fcc0000000000 */
[-C--:B------:R-:W-:Y:S01]  /*6a80*/  @!P2 DMUL R12, R12, R98.reuse ;  /* 0x000000620c0ca228 */ /* 0x080fe20000000000 */
[----:B-1----:R-:W-:Y:S01]  /*6a90*/  IADD3 R20, P4, PT, R10, UR6, RZ ;  /* 0x000000060a147c10 */ /* 0x002fe2000ff9e0ff */
[----:B------:R-:W-:-:S03]  /*6aa0*/  @!P1 DMUL R6, R6, R98 ;  /* 0x0000006206069228 */ /* 0x000fc60000000000 */
[----:B------:R-:W-:-:S05]  /*6ab0*/  IADD3.X R21, PT, PT, R11, UR7, RZ, P4, !PT ;  /* 0x000000070b157c10 */ /* 0x000fca000a7fe4ff */
[----:B------:R-:W-:Y:S01]  /*6ac0*/  @!P3 ST.E.64 desc[UR34][R20.64], R4 ;  /* 0x000000041400b985 */ /* 0x000fe2000c101b22 */
[----:B------:R-:W-:-:S03]  /*6ad0*/  IADD3 R2, P3, PT, R20, UR6, RZ ;  /* 0x0000000614027c10 */ /* 0x000fc6000ff7e0ff */
[----:B------:R-:W-:Y:S01]  /*6ae0*/  @!P0 ST.E.64 desc[UR34][R20.64+0x100], R14 ;  /* 0x0001000e14008985 */ /* 0x000fe2000c101b22 */
[----:B------:R-:W-:Y:S02]  /*6af0*/  IADD3.X R3, PT, PT, R21, UR7, RZ, P3, !PT ;  /* 0x0000000715037c10 */ /* 0x000fe40009ffe4ff */
[----:B--2---:R-:W-:-:S03]  /*6b00*/  IADD3 R8, P0, PT, R8, UR4, RZ ;  /* 0x0000000408087c10 */ /* 0x004fc6000ff1e0ff */
[----:B------:R-:W-:Y:S01]  /*6b10*/  @!P2 ST.E.64 desc[UR34][R2.64], R12 ;  /* 0x0000000c0200a985 */ /* 0x000fe2000c101b22 */
[----:B------:R-:W-:Y:S02]  /*6b20*/  IADD3.X R9, PT, PT, R9, UR5, RZ, P0, !PT ;  /* 0x0000000509097c10 */ /* 0x000fe400087fe4ff */
[----:B---3--:R-:W-:Y:S01]  /*6b30*/  IADD3 R10, P0, PT, R10, UR4, RZ ;  /* 0x000000040a0a7c10 */ /* 0x008fe2000ff1e0ff */
[----:B------:R1:W-:Y:S03]  /*6b40*/  @!P1 ST.E.64 desc[UR34][R2.64+0x100], R6 ;  /* 0x0001000602009985 */ /* 0x0003e6000c101b22 */
[----:B------:R-:W-:Y:S01]  /*6b50*/  IADD3.X R11, PT, PT, R11, UR5, RZ, P0, !PT ;  /* 0x000000050b0b7c10 */ /* 0x000fe200087fe4ff */
[----:B------:R-:W-:Y:S06]  /*6b60*/  BAR.SYNC.DEFER_BLOCKING 0x0 ;  /* 0x0000000000007b1d */ /* 0x000fec0000010000 */
[----:B-----5:R-:W-:Y:S01]  /*6b70*/  STS.128 [R87], R64 ;  /* 0x0000004057007388 */ /* 0x020fe20000000c00 */
[----:B-1----:R-:W-:-:S03]  /*6b80*/  VIADD R2, R85, 0x18 ;  /* 0x0000001855027836 */ /* 0x002fc60000000000 */
[----:B------:R-:W-:Y:S02]  /*6b90*/  STS.128 [R87+0x40], R60 ;  /* 0x0000403c57007388 */ /* 0x000fe40000000c00 */
[C---:B------:R-:W-:Y:S02]  /*6ba0*/  ISETP.GE.OR P1, PT, R2.reuse, UR10, !P5 ;  /* 0x0000000a02007c0c */ /* 0x040fe4000ef26670 */
[----:B------:R-:W-:Y:S01]  /*6bb0*/  STS.128 [R87+0x80], R56 ;  /* 0x0000803857007388 */ /* 0x000fe20000000c00 */
[----:B------:R-:W-:Y:S01]  /*6bc0*/  ISETP.GE.OR P3, PT, R2, UR10, !P6 ;  /* 0x0000000a02007c0c */ /* 0x000fe2000f766670 */
[----:B------:R-:W-:Y:S02]  /*6bd0*/  VIADD R2, R85, 0x19 ;  /* 0x0000001955027836 */ /* 0x000fe40000000000 */
[----:B------:R-:W-:Y:S01]  /*6be0*/  STS.128 [R87+0xc0], R52 ;  /* 0x0000c03457007388 */ /* 0x000fe20000000c00 */
[----:B------:R-:W-:Y:S02]  /*6bf0*/  BAR.SYNC.DEFER_BLOCKING 0x0 ;  /* 0x0000000000007b1d */ /* 0x000fe40000010000 */
[----:B------:R-:W-:-:S02]  /*6c00*/  ISETP.GE.OR P2, PT, R2, UR10, !P5 ;  /* 0x0000000a02007c0c */ /* 0x000fc4000ef46670 */
[----:B------:R-:W-:Y:S01]  /*6c10*/  ISETP.GE.OR P4, PT, R2, UR10, !P6 ;  /* 0x0000000a02007c0c */ /* 0x000fe2000f786670 */
[C---:B------:R-:W-:Y:S02]  /*6c20*/  VIADD R2, R85.reuse, 0x1a ;  /* 0x0000001a55027836 */ /* 0x040fe40000000000 */
[----:B------:R-:W-:-:S03]  /*6c30*/  VIADD R85, R85, 0x1b ;  /* 0x0000001b55557836 */ /* 0x000fc60000000000 */
[----:B------:R-:W-:Y:S01]  /*6c40*/  ISETP.GE.OR P0, PT, R2, UR10, !P5 ;  /* 0x0000000a02007c0c */ /* 0x000fe2000ef06670 */
[----:B------:R-:W1:Y:S04]  /*6c50*/  LDS.64 R24, [R84+UR29] ;  /* 0x0000001d54187984 */ /* 0x000e680008000a00 */
[----:B------:R-:W2:Y:S04]  /*6c60*/  LDS.64 R22, [R84+UR29+0x100] ;  /* 0x0001001d54167984 */ /* 0x000ea80008000a00 */
[----:B------:R-:W3:Y:S04]  /*6c70*/  LDS.64 R16, [R84+UR29+0x220] ;  /* 0x0002201d54107984 */ /* 0x000ee80008000a00 */
[----:B------:R-:W4:Y:S04]  /*6c80*/  LDS.64 R14, [R84+UR29+0x320] ;  /* 0x0003201d540e7984 */ /* 0x000f280008000a00 */
[----:B------:R-:W4:Y:S04]  /*6c90*/  LDS.64 R12, [R84+UR29+0x440] ;  /* 0x0004401d540c7984 */ /* 0x000f280008000a00 */
[----:B------:R-:W4:Y:S04]  /*6ca0*/  LDS.64 R6, [R84+UR29+0x540] ;  /* 0x0005401d54067984 */ /* 0x000f280008000a00 */
[----:B------:R-:W4:Y:S04]  /*6cb0*/  LDS.64 R4, [R84+UR29+0x660] ;  /* 0x0006601d54047984 */ /* 0x000f280008000a00 */
[----:B------:R-:W4:Y:S01]  /*6cc0*/  LDS.64 R18, [R84+UR29+0x760] ;  /* 0x0007601d54127984 */ /* 0x000f220008000a00 */
[----:B-1----:R-:W-:-:S02]  /*6cd0*/  DMUL R24, R24, R98 ;  /* 0x0000006218187228 */ /* 0x002fc40000000000 */
[----:B--2---:R-:W-:-:S05]  /*6ce0*/  DMUL R22, R22, R98 ;  /* 0x0000006216167228 */ /* 0x004fca0000000000 */
[----:B------:R-:W-:Y:S01]  /*6cf0*/  @!P1 ST.E.64 desc[UR34][R8.64], R24 ;  /* 0x0000001808009985 */ /* 0x000fe2000c101b22 */
[-C--:B---3--:R-:W-:Y:S01]  /*6d00*/  DMUL R16, R16, R98.reuse ;  /* 0x0000006210107228 */ /* 0x088fe20000000000 */
[----:B------:R-:W-:Y:S02]  /*6d10*/  ISETP.GE.OR P1, PT, R2, UR10, !P6 ;  /* 0x0000000a02007c0c */ /* 0x000fe4000f726670 */
[----:B------:R-:W-:Y:S01]  /*6d20*/  P2R R2, PR, RZ, 0x1 ;  /* 0x00000001ff027803 */ /* 0x000fe20000000000 */
[----:B------:R1:W-:Y:S01]  /*6d30*/  @!P3 ST.E.64 desc[UR34][R8.64+0x100], R22 ;  /* 0x000100160800b985 */ /* 0x0003e2000c101b22 */
[C---:B------:R-:W-:Y:S01]  /*6d40*/  ISETP.GE.OR P3, PT, R85.reuse, UR10, !P5 ;  /* 0x0000000a55007c0c */ /* 0x040fe2000ef66670 */
[-C--:B----4-:R-:W-:Y:S01]  /*6d50*/  DMUL R14, R14, R98.reuse ;  /* 0x000000620e0e7228 */ /* 0x090fe20000000000 */
[----:B------:R-:W-:Y:S01]  /*6d60*/  ISETP.NE.AND P5, PT, R2, RZ, PT ;  /* 0x000000ff0200720c */ /* 0x000fe20003fa5270 */
[----:B------:R2:W-:Y:S01]  /*6d70*/  @!P2 ST.E.64 desc[UR34][R10.64], R16 ;  /* 0x000000100a00a985 */ /* 0x0005e2000c101b22 */
[----:B------:R-:W-:Y:S01]  /*6d80*/  IADD3 R2, P0, PT, R10, UR6, RZ ;  /* 0x000000060a027c10 */ /* 0x000fe2000ff1e0ff */
[-C--:B------:R-:W-:Y:S01]  /*6d90*/  DMUL R20, R12, R98.reuse ;  /* 0x000000620c147228 */ /* 0x080fe20000000000 */
[----:B------:R-:W-:Y:S01]  /*6da0*/  ISETP.GE.OR P2, PT, R85, UR10, !P6 ;  /* 0x0000000a55007c0c */ /* 0x000fe2000f746670 */
[----:B------:R-:W-:Y:S01]  /*6db0*/  DMUL R6, R6, R98 ;  /* 0x0000006206067228 */ /* 0x000fe20000000000 */
[----:B------:R-:W-:-:S02]  /*6dc0*/  IADD3.X R3, PT, PT, R11, UR7, RZ, P0, !PT ;  /* 0x000000070b037c10 */ /* 0x000fc400087fe4ff */
[----:B------:R-:W-:Y:S01]  /*6dd0*/  IADD3 R12, P0, PT, R2, UR6, RZ ;  /* 0x00000006020c7c10 */ /* 0x000fe2000ff1e0ff */
[----:B------:R-:W-:-:S03]  /*6de0*/  DMUL R4, R4, R98 ;  /* 0x0000006204047228 */ /* 0x000fc60000000000 */
[----:B------:R-:W-:Y:S01]  /*6df0*/  IADD3.X R13, PT, PT, R3, UR7, RZ, P0, !PT ;  /* 0x00000007030d7c10 */ /* 0x000fe200087fe4ff */
[----:B------:R-:W-:Y:S01]  /*6e00*/  DMUL R18, R18, R98 ;  /* 0x0000006212127228 */ /* 0x000fe20000000000 */
[----:B-1----:R-:W-:Y:S02]  /*6e10*/  @!P4 IMAD.MOV.U32 R8, RZ, RZ, R10 ;  /* 0x000000ffff08c224 */ /* 0x002fe400078e000a */
[----:B------:R-:W-:-:S05]  /*6e20*/  @!P4 IMAD.MOV.U32 R9, RZ, RZ, R11 ;  /* 0x000000ffff09c224 */ /* 0x000fca00078e000b */
[----:B------:R2:W-:Y:S04]  /*6e30*/  @!P4 ST.E.64 desc[UR34][R8.64+0x100], R14 ;  /* 0x0001000e0800c985 */ /* 0x0005e8000c101b22 */
[----:B------:R2:W-:Y:S04]  /*6e40*/  @!P5 ST.E.64 desc[UR34][R2.64], R20 ;  /* 0x000000140200d985 */ /* 0x0005e8000c101b22 */
[----:B------:R2:W-:Y:S04]  /*6e50*/  @!P1 ST.E.64 desc[UR34][R2.64+0x100], R6 ;  /* 0x0001000602009985 */ /* 0x0005e8000c101b22 */
[----:B------:R2:W-:Y:S04]  /*6e60*/  @!P3 ST.E.64 desc[UR34][R12.64], R4 ;  /* 0x000000040c00b985 */ /* 0x0005e8000c101b22 */
[----:B------:R2:W-:Y:S02]  /*6e70*/  @!P2 ST.E.64 desc[UR34][R12.64+0x100], R18 ;  /* 0x000100120c00a985 */ /* 0x0005e4000c101b22 */
.L_x_18:
[----:B------:R-:W-:-:S13]  /*6e80*/  ISETP.NE.AND P0, PT, R86, RZ, PT ;  /* 0x000000ff5600720c */ /* 0x000fda0003f05270 */
[----:B------:R-:W-:Y:S05]  /*6e90*/  @!P0 EXIT ;  /* 0x000000000000894d */ /* 0x000fea0003800000 */
[----:B------:R-:W4:Y:S01]  /*6ea0*/  LDCU UR4, c[0x0][0x394] ;  /* 0x00007280ff0477ac */ /* 0x000f220008000800 */
[----:B------:R-:W-:Y:S01]  /*6eb0*/  ISETP.NE.AND P1, PT, R0, RZ, PT ;  /* 0x000000ff0000720c */ /* 0x000fe20003f25270 */
[----:B------:R-:W-:-:S06]  /*6ec0*/  UIADD3 UR5, UPT, UPT, UR20, 0x1, URZ ;  /* 0x0000000114057890 */ /* 0x000fcc000fffe0ff */
[----:B--2---:R-:W-:Y:S01]  /*6ed0*/  IMAD.U32 R2, RZ, RZ, UR5 ;  /* 0x00000005ff027e24 */ /* 0x004fe2000f8e00ff */
[----:B----4-:R-:W-:-:S06]  /*6ee0*/  UISETP.NE.AND UP0, UPT, UR5, UR4, UPT ;  /* 0x000000040500728c */ /* 0x010fcc000bf05270 */
[----:B------:R-:W-:Y:S01]  /*6ef0*/  PLOP3.LUT P0, PT, PT, PT, UP0, 0x80, 0x8 ;  /* 0x000000000008781c */ /* 0x000fe20003f0f008 */
[----:B------:R-:W-:Y:S05]  /*6f00*/  WARPSYNC.ALL ;  /* 0x0000000000007948 */ /* 0x000fea0003800000 */
[----:B------:R-:W-:Y:S01]  /*6f10*/  SEL R0, R2, RZ, P0 ;  /* 0x000000ff02007207 */ /* 0x000fe20000000000 */
[----:B------:R-:W-:Y:S06]  /*6f20*/  BAR.SYNC.DEFER_BLOCKING 0x0 ;  /* 0x0000000000007b1d */ /* 0x000fec0000010000 */
[----:B------:R-:W-:Y:S05]  /*6f30*/  @P1 EXIT ;  /* 0x000000000000194d */ /* 0x000fea0003800000 */
[----:B------:R-:W-:Y:S02]  /*6f40*/  MOV R2, UR8 ;  /* 0x0000000800027c02 */ /* 0x000fe40008000f00 */
[----:B------:R-:W-:Y:S01]  /*6f50*/  MOV R3, UR9 ;  /* 0x0000000900037c02 */ /* 0x000fe20008000f00 */
[----:B------:R-:W-:Y:S01]  /*6f60*/  @!PT LDS RZ, [RZ] ;  /* 0x00000000fffff984 */ /* 0x000fe20000000800 */
[----:B------:R-:W-:Y:S01]  /*6f70*/  @!PT LDS RZ, [RZ] ;  /* 0x00000000fffff984 */ /* 0x000fe20000000800 */
[----:B------:R-:W-:Y:S01]  /*6f80*/  @!PT LDS RZ, [RZ] ;  /* 0x00000000fffff984 */ /* 0x000fe20000000800 */
[----:B------:R-:W-:Y:S01]  /*6f90*/  @!PT LDS RZ, [RZ] ;  /* 0x00000000fffff984 */ /* 0x000fe20000000800 */
[----:B------:R-:W-:Y:S06]  /*6fa0*/  MEMBAR.ALL.GPU ;  /* 0x0000000000007992 */ /* 0x000fec000000a000 */
[----:B------:R-:W-:-:S00]  /*6fb0*/  ERRBAR ;  /* 0x00000000000079ab */ /* 0x000fc00000000000 */
[----:B------:R-:W-:Y:S06]  /*6fc0*/  CGAERRBAR ;  /* 0x00000000000075ab */ /* 0x000fec0000000000 */
[----:B------:R-:W-:Y:S01]  /*6fd0*/  STG.E.STRONG.GPU desc[UR34][R2.64], R0 ;  /* 0x0000000002007986 */ /* 0x000fe2000c10f922 */
[----:B------:R-:W-:Y:S05]  /*6fe0*/  EXIT ;  /* 0x000000000000794d */ /* 0x000fea0003800000 */
.L_x_19:
[----:B------:R-:W-:-:S00]  /*6ff0*/  BRA `(.L_x_19) ;  /* 0xfffffffc00fc7947 */ /* 0x000fc0000383ffff */
[----:B------:R-:W-:-:S00]  /*7000*/  NOP ;  /* 0x0000000000007918 */ /* 0x000fc00000000000 */
[----:B------:R-:W-:-:S00]  /*7010*/  NOP ;  /* 0x0000000000007918 */ /* 0x000fc00000000000 */
[----:B------:R-:W-:-:S00]  /*7020*/  NOP ;  /* 0x0000000000007918 */ /* 0x000fc00000000000 */
[----:B------:R-:W-:-:S00]  /*7030*/  NOP ;  /* 0x0000000000007918 */ /* 0x000fc00000000000 */
[----:B------:R-:W-:-:S00]  /*7040*/  NOP ;  /* 0x0000000000007918 */ /* 0x000fc00000000000 */
[----:B------:R-:W-:-:S00]  /*7050*/  NOP ;  /* 0x0000000000007918 */ /* 0x000fc00000000000 */
[----:B------:R-:W-:-:S00]  /*7060*/  NOP ;  /* 0x0000000000007918 */ /* 0x000fc00000000000 */
[----:B------:R-:W-:-:S00]  /*7070*/  NOP ;  /* 0x0000000000007918 */ /* 0x000fc00000000000 */
.L_x_28:


//--------------------- .nv.shared._ZN7cutlass6KernelINS_4gemm6kernel13TrmmUniversalINS1_11threadblock13MmaMultistageINS1_9GemmShapeILi64ELi64ELi16EEENS_9transform11threadblock44PredicatedTileAccessIteratorTriangularMatrixINS_11MatrixShapeILi64ELi16EEEdNS_6layout8RowMajorELi1ENS8_29PitchLinearWarpRakedThreadMapINS_16PitchLinearShapeILi16ELi64EEELi128ENSG_ILi16ELi2EEELi1EEELNS_8SideModeE1ELNS_8FillModeE0ELNS_8DiagTypeE3ENS_5ArrayIdLi1ELb1EEEEENS9_25RegularTileAccessIteratorISC_dNSD_40RowMajorTensorOpMultiplicand64bCrosswiseELi1ESJ_Li8EEELNS_4arch14CacheOperation4KindE0ENSA_INSB_ILi16ELi64EEEdSE_Li0ENS8_31PitchLinearWarpStripedThreadMapINSG_ILi64ELi16EEELi128ESI_Li1EEELSK_1ELSL_2ELSM_0ESO_EENSQ_ISW_dNSD_40RowMajorTensorOpMultiplicandCongruous64bELi0ESZ_Li8EEELSV_0EdSE_NS4_9MmaPolicyINS1_4warp11MmaTensorOpINS6_ILi32ELi32ELi16EEEdSR_dS11_dSE_NS14_17MmaTensorOpPolicyINST_3MmaINS6_ILi8ELi8ELi4EEELi32EdSE_dNSD_11ColumnMajorEdSE_NST_13OpMultiplyAddEEENSB_ILi1ELi1EEEEELi1ELb0EbEENSB_ILi0ELi0EEES1G_Li1EEELi3ELNS1_23SharedMemoryClearOptionE1EbEENS_8epilogue11threadblock8EpilogueIS7_S1F_Li1ENS1L_22PredicatedTileIteratorINS1L_26OutputTileOptimalThreadMapINS1L_15OutputTileShapeILi64ELi8ELi2ELi1ELi1EEENS1P_ILi1ELi4ELi1ELi1ELi4EEELi128ELi1ELi64EEEdLb0ENSD_9NoPermuteELb1EEENS1K_4warp24FragmentIteratorTensorOpIS16_S19_dNSN_IdLi2ELb1EEESE_EENS1V_20TileIteratorTensorOpIS16_S19_dSE_EENS1L_18SharedLoadIteratorINS1S_18CompactedThreadMapEdLi8EEENS1K_6thread17LinearCombinationIdLi1EddLNS24_9ScaleType4KindE0ELNS_15FloatRoundStyleE2EdEENSB_ILi0ELi4EEELi1ELi1EEENS4_30GemmIdentityThreadblockSwizzleILi1EEELSK_1ELSL_2ELSM_0EEEEEvNT_6ParamsE --------------------------
	.section	.nv.shared._ZN7cutlass6KernelINS_4gemm6kernel13TrmmUniversalINS1_11threadblock13MmaMultistageINS1_9GemmShapeILi64ELi64ELi16EEENS_9transform11threadblock44PredicatedTileAccessIteratorTriangularMatrixINS_11MatrixShapeILi64ELi16EEEdNS_6layout8RowMajorELi1ENS8_29PitchLinearWarpRakedThreadMapINS_16PitchLinearShapeILi16ELi64EEELi128ENSG_ILi16ELi2EEELi1EEELNS_8SideModeE1ELNS_8FillModeE0ELNS_8DiagTypeE3ENS_5ArrayIdLi1ELb1EEEEENS9_25RegularTileAccessIteratorISC_dNSD_40RowMajorTensorOpMultiplicand64bCrosswiseELi1ESJ_Li8EEELNS_4arch14CacheOperation4KindE0ENSA_INSB_ILi16ELi64EEEdSE_Li0ENS8_31PitchLinearWarpStripedThreadMapINSG_ILi64ELi16EEELi128ESI_Li1EEELSK_1ELSL_2ELSM_0ESO_EENSQ_ISW_dNSD_40RowMajorTensorOpMultiplicandCongruous64bELi0ESZ_Li8EEELSV_0EdSE_NS4_9MmaPolicyINS1_4warp11MmaTensorOpINS6_ILi32ELi32ELi16EEEdSR_dS11_dSE_NS14_17MmaTensorOpPolicyINST_3MmaINS6_ILi8ELi8ELi4EEELi32EdSE_dNSD_11ColumnMajorEdSE_NST_13OpMultiplyAddEEENSB_ILi1ELi1EEEEELi1ELb0EbEENSB_ILi0ELi0EEES1G_Li1EEELi3ELNS1_23SharedMemoryClearOptionE1EbEENS_8epilogue11threadblock8EpilogueIS7_S1F_Li1ENS1L_22PredicatedTileIteratorINS1L_26OutputTileOptimalThreadMapINS1L_15OutputTileShapeILi64ELi8ELi2ELi1ELi1EEENS1P_ILi1ELi4ELi1ELi1ELi4EEELi128ELi1ELi64EEEdLb0ENSD_9NoPermuteELb1EEENS1K_4warp24FragmentIteratorTensorOpIS16_S19_dNSN_IdLi2ELb1EEESE_EENS1V_20TileIteratorTensorOpIS16_S19_dSE_EENS1L_18SharedLoadIteratorINS1S_18CompactedThreadMapEdLi8EEENS1K_6thread17LinearCombinationIdLi1EddLNS24_9ScaleType4KindE0ELNS_15FloatRoundStyleE2EdEENSB_ILi0ELi4EEELi1ELi1EEENS4_30GemmIdentityThreadblockSwizzleILi1EEELSK_1ELSL_2ELSM_0EEEEEvNT_6ParamsE,"aw",@nobits
	.sectionflags	@""
	.align	16
	.zero		1024


//--------------------- .nv.shared.reserved.0     --------------------------
	.section	.nv.shared.reserved.0,"aw",@nobits
	.weak		__nv_reservedSMEM_offset_0_alias
	.size		__nv_reservedSMEM_offset_0_alias, 0, 64
	.other		__nv_reservedSMEM_offset_0_alias,@"STO_CUDA_RESERVED_SHARED STV_DEFAULT"
__nv_reservedSMEM_offset_0_alias:
	.zero		0
	.zero		64


//--------------------- .nv.global                --------------------------
	.section	.nv.global,"aw",@nobits
.nv.global:
	.type		_ZN39_INTERNAL_dc38a26f_4_k_cu_87c431a0_33304cute1_E,@object
	.size		_ZN39_INTERNAL_dc38a26f_4_k_cu_87c431a0_33304cute1_E,(_ZN39_INTERNAL_dc38a26f_4_k_cu_87c431a0_33304cuda3std3__45__cpo6cbeginE - _ZN39_INTERNAL_dc38a26f_4_k_cu_87c431a0_33304cute1_E)
_ZN39_INTERNAL_dc38a26f_4_k_cu_87c431a0_33304cute1_E:
	.zero		1
	.type		_ZN39_INTERNAL_dc38a26f_4_k_cu_87c431a0_33304cuda3std3__45__cpo6cbeginE,@object
	.size		_ZN39_INTERNAL_dc38a26f_4_k_cu_87c431a0_33304cuda3std3__45__cpo6cbeginE,(_ZN39_INTERNAL_dc38a26f_4_k_cu_87c431a0_33304cuda3std3__48in_placeE - _ZN39_INTERNAL_dc38a26f_4_k_cu_87c431a0_33304cuda3std3__45__cpo6cbeginE)
_ZN39_INTERNAL_dc38a26f_4_k_cu_87c431a0_33304cuda3std3__45__cpo6cbeginE:
	.zero		1
	.type		_ZN39_INTERNAL_dc38a26f_4_k_cu_87c431a0_33304cuda3std3__48in_placeE,@object
	.size		_ZN39_INTERNAL_dc38a26f_4_k_cu_87c431a0_33304cuda3std3__48in_placeE,(_ZN39_INTERNAL_dc38a26f_4_k_cu_87c431a0_33304cuda3std6ranges3__45__cpo9iter_moveE - _ZN39_INTERNAL_dc38a26f_4_k_cu_87c431a0_33304cuda3std3__48in_placeE)
_ZN39_INTERNAL_dc38a26f_4_k_cu_87c431a0_33304cuda3std3__48in_placeE:
	.zero		1
	.type		_ZN39_INTERNAL_dc38a26f_4_k_cu_87c431a0_33304cuda3std6ranges3__45__cpo9iter_moveE,@object
	.size		_ZN39_INTERNAL_dc38a26f_4_k_cu_87c431a0_33304cuda3std6ranges3__45__cpo9iter_moveE,(_ZN39_INTERNAL_dc38a26f_4_k_cu_87c431a0_33304cuda3std3__45__cpo5beginE - _ZN39_INTERNAL_dc38a26f_4_k_cu_87c431a0_33304cuda3std6ranges3__45__cpo9iter_moveE)
_ZN39_INTERNAL_dc38a26f_4_k_cu_87c431a0_33304cuda3std6ranges3__45__cpo9iter_moveE:
	.zero		1
	.type		_ZN39_INTERNAL_dc38a26f_4_k_cu_87c431a0_33304cuda3std3__45__cpo5beginE,@object
	.size		_ZN39_INTERNAL_dc38a26f_4_k_cu_87c431a0_33304cuda3std3__45__cpo5beginE,(_ZN39_INTERNAL_dc38a26f_4_k_cu_87c431a0_33304cuda3std3__441_GLOBAL__N__dc38a26f_4_k_cu_87c431a0_33306ignoreE - _ZN39_INTERNAL_dc38a26f_4_k_cu_87c431a0_33304cuda3std3__45__cpo5beginE)
_ZN39_INTERNAL_dc38a26f_4_k_cu_87c431a0_33304cuda3std3__45__cpo5beginE:
	.zero		1
	.type		_ZN39_INTERNAL_dc38a26f_4_k_cu_87c431a0_33304cuda3std3__441_GLOBAL__N__dc38a26f_4_k_cu_87c431a0_33306ignoreE,@object
	.size		_ZN39_INTERNAL_dc38a26f_4_k_cu_87c431a0_33304cuda3std3__441_GLOBAL__N__dc38a26f_4_k_cu_87c431a0_33306ignoreE,(_ZN39_INTERNAL_dc38a26f_4_k_cu_87c431a0_33304cute7productE - _ZN39_INTERNAL_dc38a26f_4_k_cu_87c431a0_33304cuda3std3__441_GLOBAL__N__dc38a26f_4_k_cu_87c431a0_33306ignoreE)
_ZN39_INTERNAL_dc38a26f_4_k_cu_87c431a0_33304cuda3std3__441_GLOBAL__N__dc38a26f_4_k_cu_87c431a0_33306ignoreE:
	.zero		1
	.type		_ZN39_INTERNAL_dc38a26f_4_k_cu_87c431a0_33304cute7productE,@object
	.size		_ZN39_INTERNAL_dc38a26f_4_k_cu_87c431a0_33304cute7productE,(_ZN39_INTERNAL_dc38a26f_4_k_cu_87c431a0_33304cuda3std3__45__cpo3endE - _ZN39_INTERNAL_dc38a26f_4_k_cu_87c431a0_33304cute7productE)
_ZN39_INTERNAL_dc38a26f_4_k_cu_87c431a0_33304cute7productE:
	.zero		1
	.type		_ZN39_INTERNAL_dc38a26f_4_k_cu_87c431a0_33304cuda3std3__45__cpo3endE,@object
	.size		_ZN39_INTERNAL_dc38a26f_4_k_cu_87c431a0_33304cuda3std3__45__cpo3endE,(_ZN39_INTERNAL_dc38a26f_4_k_cu_87c431a0_33304cuda3std3__419piecewise_constructE - _ZN39_INTERNAL_dc38a26f_4_k_cu_87c431a0_33304cuda3std3__45__cpo3endE)
_ZN39_INTERNAL_dc38a26f_4_k_cu_87c431a0_33304cuda3std3__45__cpo3endE:
	.zero		1
	.type		_ZN39_INTERNAL_dc38a26f_4_k_cu_87c431a0_33304cuda3std3__419piecewise_constructE,@object
	.size		_ZN39_INTERNAL_dc38a26f_4_k_cu_87c431a0_33304cuda3std3__419piecewise_constructE,(_ZN39_INTERNAL_dc38a26f_4_k_cu_87c431a0_33304cuda3std3__45__cpo4cendE - _ZN39_INTERNAL_dc38a26f_4_k_cu_87c431a0_33304cuda3std3__419piecewise_constructE)
_ZN39_INTERNAL_dc38a26f_4_k_cu_87c431a0_33304cuda3std3__419piecewise_constructE:
	.zero		1
	.type		_ZN39_INTERNAL_dc38a26f_4_k_cu_87c431a0_33304cuda3std3__45__cpo4cendE,@object
	.size		_ZN39_INTERNAL_dc38a26f_4_k_cu_87c431a0_33304cuda3std3__45__cpo4cendE,(_ZN39_INTERNAL_dc38a26f_4_k_cu_87c431a0_33304cuda3std6ranges3__45__cpo4swapE - _ZN39_INTERNAL_dc38a26f_4_k_cu_87c431a0_33304cuda3std3__45__cpo4cendE)
_ZN39_INTERNAL_dc38a26f_4_k_cu_87c431a0_33304cuda3std3__45__cpo4cendE:
	.zero		1
	.type		_ZN39_INTERNAL_dc38a26f_4_k_cu_87c431a0_33304cuda3std6ranges3__45__cpo4swapE,@object
	.size		_ZN39_INTERNAL_dc38a26f_4_k_cu_87c431a0_33304cuda3std6ranges3__45__cpo4swapE,(.L_7 - _ZN39_INTERNAL_dc38a26f_4_k_cu_87c431a0_33304cuda3std6ranges3__45__cpo4swapE)
_ZN39_INTERNAL_dc38a26f_4_k_cu_87c431a0_33304cuda3std6ranges3__45__cpo4swapE:
	.zero		1
.L_7:


//--------------------- .nv.constant0._ZN7cutlass6KernelINS_4gemm6kernel13TrmmUniversalINS1_11threadblock13MmaMultistageINS1_9GemmShapeILi64ELi64ELi16EEENS_9transform11threadblock44PredicatedTileAccessIteratorTriangularMatrixINS_11MatrixShapeILi64ELi16EEEdNS_6layout8RowMajorELi1ENS8_29PitchLinearWarpRakedThreadMapINS_16PitchLinearShapeILi16ELi64EEELi128ENSG_ILi16ELi2EEELi1EEELNS_8SideModeE1ELNS_8FillModeE0ELNS_8DiagTypeE3ENS_5ArrayIdLi1ELb1EEEEENS9_25RegularTileAccessIteratorISC_dNSD_40RowMajorTensorOpMultiplicand64bCrosswiseELi1ESJ_Li8EEELNS_4arch14CacheOperation4KindE0ENSA_INSB_ILi16ELi64EEEdSE_Li0ENS8_31PitchLinearWarpStripedThreadMapINSG_ILi64ELi16EEELi128ESI_Li1EEELSK_1ELSL_2ELSM_0ESO_EENSQ_ISW_dNSD_40RowMajorTensorOpMultiplicandCongruous64bELi0ESZ_Li8EEELSV_0EdSE_NS4_9MmaPolicyINS1_4warp11MmaTensorOpINS6_ILi32ELi32ELi16EEEdSR_dS11_dSE_NS14_17MmaTensorOpPolicyINST_3MmaINS6_ILi8ELi8ELi4EEELi32EdSE_dNSD_11ColumnMajorEdSE_NST_13OpMultiplyAddEEENSB_ILi1ELi1EEEEELi1ELb0EbEENSB_ILi0ELi0EEES1G_Li1EEELi3ELNS1_23SharedMemoryClearOptionE1EbEENS_8epilogue11threadblock8EpilogueIS7_S1F_Li1ENS1L_22PredicatedTileIteratorINS1L_26OutputTileOptimalThreadMapINS1L_15OutputTileShapeILi64ELi8ELi2ELi1ELi1EEENS1P_ILi1ELi4ELi1ELi1ELi4EEELi128ELi1ELi64EEEdLb0ENSD_9NoPermuteELb1EEENS1K_4warp24FragmentIteratorTensorOpIS16_S19_dNSN_IdLi2ELb1EEESE_EENS1V_20TileIteratorTensorOpIS16_S19_dSE_EENS1L_18SharedLoadIteratorINS1S_18CompactedThreadMapEdLi8EEENS1K_6thread17LinearCombinationIdLi1EddLNS24_9ScaleType4KindE0ELNS_15FloatRoundStyleE2EdEENSB_ILi0ELi4EEELi1ELi1EEENS4_30GemmIdentityThreadblockSwizzleILi1EEELSK_1ELSL_2ELSM_0EEEEEvNT_6ParamsE --------------------------
	.section	.nv.constant0._ZN7cutlass6KernelINS_4gemm6kernel13TrmmUniversalINS1_11threadblock13MmaMultistageINS1_9GemmShapeILi64ELi64ELi16EEENS_9transform11threadblock44PredicatedTileAccessIteratorTriangularMatrixINS_11MatrixShapeILi64ELi16EEEdNS_6layout8RowMajorELi1ENS8_29PitchLinearWarpRakedThreadMapINS_16PitchLinearShapeILi16ELi64EEELi128ENSG_ILi16ELi2EEELi1EEELNS_8SideModeE1ELNS_8FillModeE0ELNS_8DiagTypeE3ENS_5ArrayIdLi1ELb1EEEEENS9_25RegularTileAccessIteratorISC_dNSD_40RowMajorTensorOpMultiplicand64bCrosswiseELi1ESJ_Li8EEELNS_4arch14CacheOperation4KindE0ENSA_INSB_ILi16ELi64EEEdSE_Li0ENS8_31PitchLinearWarpStripedThreadMapINSG_ILi64ELi16EEELi128ESI_Li1EEELSK_1ELSL_2ELSM_0ESO_EENSQ_ISW_dNSD_40RowMajorTensorOpMultiplicandCongruous64bELi0ESZ_Li8EEELSV_0EdSE_NS4_9MmaPolicyINS1_4warp11MmaTensorOpINS6_ILi32ELi32ELi16EEEdSR_dS11_dSE_NS14_17MmaTensorOpPolicyINST_3MmaINS6_ILi8ELi8ELi4EEELi32EdSE_dNSD_11ColumnMajorEdSE_NST_13OpMultiplyAddEEENSB_ILi1ELi1EEEEELi1ELb0EbEENSB_ILi0ELi0EEES1G_Li1EEELi3ELNS1_23SharedMemoryClearOptionE1EbEENS_8epilogue11threadblock8EpilogueIS7_S1F_Li1ENS1L_22PredicatedTileIteratorINS1L_26OutputTileOptimalThreadMapINS1L_15OutputTileShapeILi64ELi8ELi2ELi1ELi1EEENS1P_ILi1ELi4ELi1ELi1ELi4EEELi128ELi1ELi64EEEdLb0ENSD_9NoPermuteELb1EEENS1K_4warp24FragmentIteratorTensorOpIS16_S19_dNSN_IdLi2ELb1EEESE_EENS1V_20TileIteratorTensorOpIS16_S19_dSE_EENS1L_18SharedLoadIteratorINS1S_18CompactedThreadMapEdLi8EEENS1K_6thread17LinearCombinationIdLi1EddLNS24_9ScaleType4KindE0ELNS_15FloatRoundStyleE2EdEENSB_ILi0ELi4EEELi1ELi1EEENS4_30GemmIdentityThreadblockSwizzleILi1EEELSK_1ELSL_2ELSM_0EEEEEvNT_6ParamsE,"a",@progbits
	.sectionflags	@""
	.align	4
.nv.constant0._ZN7cutlass6KernelINS_4gemm6kernel13TrmmUniversalINS1_11threadblock13MmaMultistageINS1_9GemmShapeILi64ELi64ELi16EEENS_9transform11threadblock44PredicatedTileAccessIteratorTriangularMatrixINS_11MatrixShapeILi64ELi16EEEdNS_6layout8RowMajorELi1ENS8_29PitchLinearWarpRakedThreadMapINS_16PitchLinearShapeILi16ELi64EEELi128ENSG_ILi16ELi2EEELi1EEELNS_8SideModeE1ELNS_8FillModeE0ELNS_8DiagTypeE3ENS_5ArrayIdLi1ELb1EEEEENS9_25RegularTileAccessIteratorISC_dNSD_40RowMajorTensorOpMultiplicand64bCrosswiseELi1ESJ_Li8EEELNS_4arch14CacheOperation4KindE0ENSA_INSB_ILi16ELi64EEEdSE_Li0ENS8_31PitchLinearWarpStripedThreadMapINSG_ILi64ELi16EEELi128ESI_Li1EEELSK_1ELSL_2ELSM_0ESO_EENSQ_ISW_dNSD_40RowMajorTensorOpMultiplicandCongruous64bELi0ESZ_Li8EEELSV_0EdSE_NS4_9MmaPolicyINS1_4warp11MmaTensorOpINS6_ILi32ELi32ELi16EEEdSR_dS11_dSE_NS14_17MmaTensorOpPolicyINST_3MmaINS6_ILi8ELi8ELi4EEELi32EdSE_dNSD_11ColumnMajorEdSE_NST_13OpMultiplyAddEEENSB_ILi1ELi1EEEEELi1ELb0EbEENSB_ILi0ELi0EEES1G_Li1EEELi3ELNS1_23SharedMemoryClearOptionE1EbEENS_8epilogue11threadblock8EpilogueIS7_S1F_Li1ENS1L_22PredicatedTileIteratorINS1L_26OutputTileOptimalThreadMapINS1L_15OutputTileShapeILi64ELi8ELi2ELi1ELi1EEENS1P_ILi1ELi4ELi1ELi1ELi4EEELi128ELi1ELi64EEEdLb0ENSD_9NoPermuteELb1EEENS1K_4warp24FragmentIteratorTensorOpIS16_S19_dNSN_IdLi2ELb1EEESE_EENS1V_20TileIteratorTensorOpIS16_S19_dSE_EENS1L_18SharedLoadIteratorINS1S_18CompactedThreadMapEdLi8EEENS1K_6thread17LinearCombinationIdLi1EddLNS24_9ScaleType4KindE0ELNS_15FloatRoundStyleE2EdEENSB_ILi0ELi4EEELi1ELi1EEENS4_30GemmIdentityThreadblockSwizzleILi1EEELSK_1ELSL_2ELSM_0EEEEEvNT_6ParamsE:
	.zero		1192


//--------------------- SYMBOLS --------------------------

	.type		.nv.reservedSmem.offset0,@object
	.size		.nv.reservedSmem.offset0,0x4
	.type		.nv.reservedSmem.cap,@object
	.size		.nv.reservedSmem.cap,0x4
